//
// Generated by NVIDIA NVVM Compiler
//
// Compiler Build ID: CL-36424714
// Cuda compilation tools, release 13.0, V13.0.88
// Based on NVVM 20.0.0
//

.version 9.0
.target sm_100
.address_size 64

	// .globl	_Z17construct_delta_HP6__halfPfS0_
.extern .shared .align 16 .b8 deltas[];

.visible .entry _Z17construct_delta_HP6__halfPfS0_(
	.param .u64 .ptr .align 1 _Z17construct_delta_HP6__halfPfS0__param_0,
	.param .u64 .ptr .align 1 _Z17construct_delta_HP6__halfPfS0__param_1,
	.param .u64 .ptr .align 1 _Z17construct_delta_HP6__halfPfS0__param_2
)
{
	.reg .pred 	%p<3>;
	.reg .b16 	%rs<86>;
	.reg .b32 	%r<19>;
	.reg .b32 	%f<49>;
	.reg .b64 	%rd<20>;

	ld.param.u64 	%rd8, [_Z17construct_delta_HP6__halfPfS0__param_0];
	ld.param.u64 	%rd9, [_Z17construct_delta_HP6__halfPfS0__param_1];
	ld.param.u64 	%rd10, [_Z17construct_delta_HP6__halfPfS0__param_2];
	cvta.to.global.u64 	%rd11, %rd9;
	cvta.to.global.u64 	%rd12, %rd8;
	cvta.to.global.u64 	%rd13, %rd10;
	mov.u32 	%r10, %ctaid.x;
	mov.u32 	%r11, %ntid.x;
	mov.u32 	%r12, %tid.x;
	mad.lo.s32 	%r13, %r10, %r11, %r12;
	mul.wide.s32 	%rd14, %r13, 2;
	add.s64 	%rd1, %rd13, %rd14;
	mov.b32 	%r16, 0;
	// begin inline asm
	cvt.rn.f16.s32 %rs4, %r16;
	// end inline asm
	st.global.u16 	[%rd1], %rs4;
	shl.b32 	%r1, %r13, 15;
	add.s64 	%rd2, %rd12, 16;
	add.s64 	%rd3, %rd11, 32;
$L__BB0_1:
	shl.b32 	%r15, %r16, 15;
	mul.wide.s32 	%rd15, %r15, 2;
	add.s64 	%rd4, %rd1, %rd15;
	ld.global.u16 	%rs85, [%rd4];
	mul.wide.u32 	%rd16, %r16, 131072;
	add.s64 	%rd19, %rd3, %rd16;
	mov.b32 	%r18, 0;
	mov.u32 	%r17, %r1;
$L__BB0_2:
	mul.wide.s32 	%rd17, %r17, 2;
	add.s64 	%rd18, %rd2, %rd17;
	ld.global.u16 	%rs5, [%rd18+-16];
	// begin inline asm
	{  cvt.f32.f16 %f1, %rs5;}

	// end inline asm
	ld.global.f32 	%f33, [%rd19+-32];
	mul.f32 	%f2, %f1, %f33;
	// begin inline asm
	{  cvt.rn.f16.f32 %rs6, %f2;}

	// end inline asm
	// begin inline asm
	{add.f16 %rs7,%rs85,%rs6;
}
	// end inline asm
	st.global.u16 	[%rd4], %rs7;
	ld.global.u16 	%rs10, [%rd18+-14];
	// begin inline asm
	{  cvt.f32.f16 %f3, %rs10;}

	// end inline asm
	ld.global.f32 	%f34, [%rd19+-28];
	mul.f32 	%f4, %f3, %f34;
	// begin inline asm
	{  cvt.rn.f16.f32 %rs11, %f4;}

	// end inline asm
	// begin inline asm
	{add.f16 %rs12,%rs7,%rs11;
}
	// end inline asm
	st.global.u16 	[%rd4], %rs12;
	ld.global.u16 	%rs15, [%rd18+-12];
	// begin inline asm
	{  cvt.f32.f16 %f5, %rs15;}

	// end inline asm
	ld.global.f32 	%f35, [%rd19+-24];
	mul.f32 	%f6, %f5, %f35;
	// begin inline asm
	{  cvt.rn.f16.f32 %rs16, %f6;}

	// end inline asm
	// begin inline asm
	{add.f16 %rs17,%rs12,%rs16;
}
	// end inline asm
	st.global.u16 	[%rd4], %rs17;
	ld.global.u16 	%rs20, [%rd18+-10];
	// begin inline asm
	{  cvt.f32.f16 %f7, %rs20;}

	// end inline asm
	ld.global.f32 	%f36, [%rd19+-20];
	mul.f32 	%f8, %f7, %f36;
	// begin inline asm
	{  cvt.rn.f16.f32 %rs21, %f8;}

	// end inline asm
	// begin inline asm
	{add.f16 %rs22,%rs17,%rs21;
}
	// end inline asm
	st.global.u16 	[%rd4], %rs22;
	ld.global.u16 	%rs25, [%rd18+-8];
	// begin inline asm
	{  cvt.f32.f16 %f9, %rs25;}

	// end inline asm
	ld.global.f32 	%f37, [%rd19+-16];
	mul.f32 	%f10, %f9, %f37;
	// begin inline asm
	{  cvt.rn.f16.f32 %rs26, %f10;}

	// end inline asm
	// begin inline asm
	{add.f16 %rs27,%rs22,%rs26;
}
	// end inline asm
	st.global.u16 	[%rd4], %rs27;
	ld.global.u16 	%rs30, [%rd18+-6];
	// begin inline asm
	{  cvt.f32.f16 %f11, %rs30;}

	// end inline asm
	ld.global.f32 	%f38, [%rd19+-12];
	mul.f32 	%f12, %f11, %f38;
	// begin inline asm
	{  cvt.rn.f16.f32 %rs31, %f12;}

	// end inline asm
	// begin inline asm
	{add.f16 %rs32,%rs27,%rs31;
}
	// end inline asm
	st.global.u16 	[%rd4], %rs32;
	ld.global.u16 	%rs35, [%rd18+-4];
	// begin inline asm
	{  cvt.f32.f16 %f13, %rs35;}

	// end inline asm
	ld.global.f32 	%f39, [%rd19+-8];
	mul.f32 	%f14, %f13, %f39;
	// begin inline asm
	{  cvt.rn.f16.f32 %rs36, %f14;}

	// end inline asm
	// begin inline asm
	{add.f16 %rs37,%rs32,%rs36;
}
	// end inline asm
	st.global.u16 	[%rd4], %rs37;
	ld.global.u16 	%rs40, [%rd18+-2];
	// begin inline asm
	{  cvt.f32.f16 %f15, %rs40;}

	// end inline asm
	ld.global.f32 	%f40, [%rd19+-4];
	mul.f32 	%f16, %f15, %f40;
	// begin inline asm
	{  cvt.rn.f16.f32 %rs41, %f16;}

	// end inline asm
	// begin inline asm
	{add.f16 %rs42,%rs37,%rs41;
}
	// end inline asm
	st.global.u16 	[%rd4], %rs42;
	ld.global.u16 	%rs45, [%rd18];
	// begin inline asm
	{  cvt.f32.f16 %f17, %rs45;}

	// end inline asm
	ld.global.f32 	%f41, [%rd19];
	mul.f32 	%f18, %f17, %f41;
	// begin inline asm
	{  cvt.rn.f16.f32 %rs46, %f18;}

	// end inline asm
	// begin inline asm
	{add.f16 %rs47,%rs42,%rs46;
}
	// end inline asm
	st.global.u16 	[%rd4], %rs47;
	ld.global.u16 	%rs50, [%rd18+2];
	// begin inline asm
	{  cvt.f32.f16 %f19, %rs50;}

	// end inline asm
	ld.global.f32 	%f42, [%rd19+4];
	mul.f32 	%f20, %f19, %f42;
	// begin inline asm
	{  cvt.rn.f16.f32 %rs51, %f20;}

	// end inline asm
	// begin inline asm
	{add.f16 %rs52,%rs47,%rs51;
}
	// end inline asm
	st.global.u16 	[%rd4], %rs52;
	ld.global.u16 	%rs55, [%rd18+4];
	// begin inline asm
	{  cvt.f32.f16 %f21, %rs55;}

	// end inline asm
	ld.global.f32 	%f43, [%rd19+8];
	mul.f32 	%f22, %f21, %f43;
	// begin inline asm
	{  cvt.rn.f16.f32 %rs56, %f22;}

	// end inline asm
	// begin inline asm
	{add.f16 %rs57,%rs52,%rs56;
}
	// end inline asm
	st.global.u16 	[%rd4], %rs57;
	ld.global.u16 	%rs60, [%rd18+6];
	// begin inline asm
	{  cvt.f32.f16 %f23, %rs60;}

	// end inline asm
	ld.global.f32 	%f44, [%rd19+12];
	mul.f32 	%f24, %f23, %f44;
	// begin inline asm
	{  cvt.rn.f16.f32 %rs61, %f24;}

	// end inline asm
	// begin inline asm
	{add.f16 %rs62,%rs57,%rs61;
}
	// end inline asm
	st.global.u16 	[%rd4], %rs62;
	ld.global.u16 	%rs65, [%rd18+8];
	// begin inline asm
	{  cvt.f32.f16 %f25, %rs65;}

	// end inline asm
	ld.global.f32 	%f45, [%rd19+16];
	mul.f32 	%f26, %f25, %f45;
	// begin inline asm
	{  cvt.rn.f16.f32 %rs66, %f26;}

	// end inline asm
	// begin inline asm
	{add.f16 %rs67,%rs62,%rs66;
}
	// end inline asm
	st.global.u16 	[%rd4], %rs67;
	ld.global.u16 	%rs70, [%rd18+10];
	// begin inline asm
	{  cvt.f32.f16 %f27, %rs70;}

	// end inline asm
	ld.global.f32 	%f46, [%rd19+20];
	mul.f32 	%f28, %f27, %f46;
	// begin inline asm
	{  cvt.rn.f16.f32 %rs71, %f28;}

	// end inline asm
	// begin inline asm
	{add.f16 %rs72,%rs67,%rs71;
}
	// end inline asm
	st.global.u16 	[%rd4], %rs72;
	ld.global.u16 	%rs75, [%rd18+12];
	// begin inline asm
	{  cvt.f32.f16 %f29, %rs75;}

	// end inline asm
	ld.global.f32 	%f47, [%rd19+24];
	mul.f32 	%f30, %f29, %f47;
	// begin inline asm
	{  cvt.rn.f16.f32 %rs76, %f30;}

	// end inline asm
	// begin inline asm
	{add.f16 %rs77,%rs72,%rs76;
}
	// end inline asm
	st.global.u16 	[%rd4], %rs77;
	ld.global.u16 	%rs80, [%rd18+14];
	// begin inline asm
	{  cvt.f32.f16 %f31, %rs80;}

	// end inline asm
	ld.global.f32 	%f48, [%rd19+28];
	mul.f32 	%f32, %f31, %f48;
	// begin inline asm
	{  cvt.rn.f16.f32 %rs81, %f32;}

	// end inline asm
	// begin inline asm
	{add.f16 %rs85,%rs77,%rs81;
}
	// end inline asm
	st.global.u16 	[%rd4], %rs85;
	add.s32 	%r18, %r18, 16;
	add.s32 	%r17, %r17, 16;
	add.s64 	%rd19, %rd19, 64;
	setp.ne.s32 	%p1, %r18, 32768;
	@%p1 bra 	$L__BB0_2;
	add.s32 	%r16, %r16, 1;
	setp.ne.s32 	%p2, %r16, 128;
	@%p2 bra 	$L__BB0_1;
	ret;

}
	// .globl	_Z18judge_flipping_comP6__halfS0_PfS0_S1_ifi
.visible .entry _Z18judge_flipping_comP6__halfS0_PfS0_S1_ifi(
	.param .u64 .ptr .align 1 _Z18judge_flipping_comP6__halfS0_PfS0_S1_ifi_param_0,
	.param .u64 .ptr .align 1 _Z18judge_flipping_comP6__halfS0_PfS0_S1_ifi_param_1,
	.param .u64 .ptr .align 1 _Z18judge_flipping_comP6__halfS0_PfS0_S1_ifi_param_2,
	.param .u64 .ptr .align 1 _Z18judge_flipping_comP6__halfS0_PfS0_S1_ifi_param_3,
	.param .u64 .ptr .align 1 _Z18judge_flipping_comP6__halfS0_PfS0_S1_ifi_param_4,
	.param .u32 _Z18judge_flipping_comP6__halfS0_PfS0_S1_ifi_param_5,
	.param .f32 _Z18judge_flipping_comP6__halfS0_PfS0_S1_ifi_param_6,
	.param .u32 _Z18judge_flipping_comP6__halfS0_PfS0_S1_ifi_param_7
)
{
	.reg .pred 	%p<129>;
	.reg .b16 	%rs<1028>;
	.reg .b32 	%r<1900>;
	.reg .b32 	%f<2051>;
	.reg .b64 	%rd<1106>;

	ld.param.u64 	%rd206, [_Z18judge_flipping_comP6__halfS0_PfS0_S1_ifi_param_0];
	ld.param.u64 	%rd207, [_Z18judge_flipping_comP6__halfS0_PfS0_S1_ifi_param_1];
	ld.param.u64 	%rd208, [_Z18judge_flipping_comP6__halfS0_PfS0_S1_ifi_param_2];
	ld.param.u64 	%rd209, [_Z18judge_flipping_comP6__halfS0_PfS0_S1_ifi_param_3];
	ld.param.u64 	%rd205, [_Z18judge_flipping_comP6__halfS0_PfS0_S1_ifi_param_4];
	ld.param.u32 	%r75, [_Z18judge_flipping_comP6__halfS0_PfS0_S1_ifi_param_5];
	ld.param.f32 	%f2, [_Z18judge_flipping_comP6__halfS0_PfS0_S1_ifi_param_6];
	ld.param.u32 	%r73, [_Z18judge_flipping_comP6__halfS0_PfS0_S1_ifi_param_7];
	cvta.to.global.u64 	%rd1, %rd206;
	cvta.to.global.u64 	%rd2, %rd205;
	cvta.to.global.u64 	%rd3, %rd209;
	cvta.to.global.u64 	%rd4, %rd208;
	cvta.to.global.u64 	%rd210, %rd207;
	mov.u32 	%r76, %ctaid.x;
	mov.u32 	%r77, %tid.x;
	shl.b32 	%r78, %r77, 1;
	mov.u32 	%r79, deltas;
	add.s32 	%r1, %r79, %r78;
	shl.b32 	%r2, %r76, 15;
	add.s32 	%r3, %r73, %r77;
	add.s32 	%r80, %r2, %r3;
	mul.wide.u32 	%rd211, %r80, 2;
	add.s64 	%rd212, %rd210, %rd211;
	ld.global.u16 	%rs1, [%rd212];
	st.shared.u16 	[%r1], %rs1;
	shl.b32 	%r4, %r76, 6;
	shl.b32 	%r5, %r76, 7;
	cvt.rn.f32.s32 	%f1, %r75;
	add.s32 	%r81, %r2, 4161536;
	and.b32  	%r82, %r81, 4161536;
	add.s32 	%r83, %r2, 32768;
	and.b32  	%r84, %r83, 4161536;
	mov.b32 	%r74, 0;
	// begin inline asm
	cvt.rn.f16.s32 %rs3, %r74;
	// end inline asm
	and.b32  	%r85, %r4, 64;
	add.s32 	%r6, %r85, %r73;
	add.s32 	%r86, %r2, %r6;
	and.b32  	%r87, %r6, 127;
	or.b32  	%r88, %r5, %r87;
	shl.b32 	%r89, %r6, 1;
	and.b32  	%r90, %r89, 254;
	add.s32 	%r91, %r79, %r90;
	ld.shared.u16 	%rs4, [%r91];
	// begin inline asm
	{  cvt.f32.f16 %f3, %rs4;}

	// end inline asm
	mul.wide.s32 	%rd213, %r86, 4;
	add.s64 	%rd5, %rd4, %rd213;
	ld.global.f32 	%f4, [%rd5];
	mul.f32 	%f5, %f2, %f4;
	add.s32 	%r92, %r82, %r6;
	mul.wide.s32 	%rd214, %r92, 4;
	add.s64 	%rd6, %rd4, %rd214;
	ld.global.f32 	%f6, [%rd6];
	add.s32 	%r93, %r84, %r6;
	mul.wide.s32 	%rd215, %r93, 4;
	add.s64 	%rd7, %rd4, %rd215;
	ld.global.f32 	%f7, [%rd7];
	add.f32 	%f8, %f6, %f7;
	mul.f32 	%f9, %f8, %f1;
	sub.f32 	%f10, %f3, %f9;
	mul.f32 	%f11, %f5, %f10;
	mul.wide.u32 	%rd216, %r88, 2;
	add.s64 	%rd8, %rd3, %rd216;
	st.global.u16 	[%rd8], %rs3;
	add.s64 	%rd9, %rd2, %rd213;
	ld.global.f32 	%f12, [%rd9];
	setp.leu.f32 	%p1, %f12, %f11;
	shl.b32 	%r94, %r6, 15;
	add.s32 	%r95, %r94, %r3;
	mul.wide.s32 	%rd217, %r95, 2;
	add.s64 	%rd10, %rd1, %rd217;
	@%p1 bra 	$L__BB1_2;
	ld.global.f32 	%f17, [%rd5];
	neg.f32 	%f18, %f17;
	st.global.f32 	[%rd5], %f18;
	mul.f32 	%f13, %f17, 0fC0000000;
	// begin inline asm
	{  cvt.rn.f16.f32 %rs5, %f13;}

	// end inline asm
	st.global.u16 	[%rd8], %rs5;
	ld.global.u16 	%rs6, [%rd10];
	// begin inline asm
	{  cvt.f32.f16 %f14, %rs6;}

	// end inline asm
	// begin inline asm
	{  cvt.f32.f16 %f15, %rs5;}

	// end inline asm
	mul.f32 	%f16, %f14, %f15;
	// begin inline asm
	{  cvt.rn.f16.f32 %rs8, %f16;}

	// end inline asm
	// begin inline asm
	{add.f16 %rs9,%rs1,%rs8;
}
	// end inline asm
	st.shared.u16 	[%r1], %rs9;
$L__BB1_2:
	bar.sync 	0;
	add.s32 	%r96, %r6, 1;
	and.b32  	%r97, %r96, 127;
	add.s32 	%r98, %r5, %r97;
	shl.b32 	%r99, %r96, 1;
	and.b32  	%r100, %r99, 254;
	mov.u32 	%r101, deltas;
	add.s32 	%r102, %r101, %r100;
	ld.shared.u16 	%rs12, [%r102];
	// begin inline asm
	{  cvt.f32.f16 %f19, %rs12;}

	// end inline asm
	ld.global.f32 	%f20, [%rd5+4];
	mul.f32 	%f21, %f2, %f20;
	ld.global.f32 	%f22, [%rd6+4];
	ld.global.f32 	%f23, [%rd7+4];
	add.f32 	%f24, %f22, %f23;
	mul.f32 	%f25, %f24, %f1;
	sub.f32 	%f26, %f19, %f25;
	mul.f32 	%f27, %f21, %f26;
	mul.wide.u32 	%rd218, %r98, 2;
	add.s64 	%rd11, %rd3, %rd218;
	st.global.u16 	[%rd11], %rs3;
	ld.global.f32 	%f28, [%rd9+4];
	setp.leu.f32 	%p2, %f28, %f27;
	@%p2 bra 	$L__BB1_4;
	ld.global.f32 	%f33, [%rd5+4];
	neg.f32 	%f34, %f33;
	st.global.f32 	[%rd5+4], %f34;
	mul.f32 	%f29, %f33, 0fC0000000;
	// begin inline asm
	{  cvt.rn.f16.f32 %rs13, %f29;}

	// end inline asm
	st.global.u16 	[%rd11], %rs13;
	shl.b32 	%r103, %r6, 15;
	add.s32 	%r104, %r103, %r3;
	mul.wide.s32 	%rd219, %r104, 2;
	add.s64 	%rd220, %rd1, %rd219;
	ld.global.u16 	%rs14, [%rd220+65536];
	// begin inline asm
	{  cvt.f32.f16 %f30, %rs14;}

	// end inline asm
	// begin inline asm
	{  cvt.f32.f16 %f31, %rs13;}

	// end inline asm
	mul.f32 	%f32, %f30, %f31;
	// begin inline asm
	{  cvt.rn.f16.f32 %rs16, %f32;}

	// end inline asm
	ld.shared.u16 	%rs18, [%r1];
	// begin inline asm
	{add.f16 %rs17,%rs18,%rs16;
}
	// end inline asm
	st.shared.u16 	[%r1], %rs17;
$L__BB1_4:
	bar.sync 	0;
	add.s32 	%r105, %r4, 2;
	and.b32  	%r106, %r105, 66;
	add.s32 	%r7, %r106, %r73;
	add.s32 	%r107, %r2, %r7;
	and.b32  	%r108, %r7, 127;
	add.s32 	%r109, %r5, %r108;
	shl.b32 	%r110, %r7, 1;
	and.b32  	%r111, %r110, 254;
	mov.u32 	%r112, deltas;
	add.s32 	%r113, %r112, %r111;
	ld.shared.u16 	%rs20, [%r113];
	// begin inline asm
	{  cvt.f32.f16 %f35, %rs20;}

	// end inline asm
	mul.wide.s32 	%rd221, %r107, 4;
	add.s64 	%rd12, %rd4, %rd221;
	ld.global.f32 	%f36, [%rd12];
	mul.f32 	%f37, %f2, %f36;
	add.s32 	%r114, %r2, 4161536;
	and.b32  	%r115, %r114, 4161536;
	add.s32 	%r116, %r115, %r7;
	mul.wide.s32 	%rd222, %r116, 4;
	add.s64 	%rd223, %rd4, %rd222;
	ld.global.f32 	%f38, [%rd223];
	add.s32 	%r117, %r2, 32768;
	and.b32  	%r118, %r117, 4161536;
	add.s32 	%r119, %r118, %r7;
	mul.wide.s32 	%rd224, %r119, 4;
	add.s64 	%rd225, %rd4, %rd224;
	ld.global.f32 	%f39, [%rd225];
	add.f32 	%f40, %f38, %f39;
	mul.f32 	%f41, %f40, %f1;
	sub.f32 	%f42, %f35, %f41;
	mul.f32 	%f43, %f37, %f42;
	mul.wide.u32 	%rd226, %r109, 2;
	add.s64 	%rd13, %rd3, %rd226;
	st.global.u16 	[%rd13], %rs3;
	add.s64 	%rd227, %rd2, %rd221;
	ld.global.f32 	%f44, [%rd227];
	setp.leu.f32 	%p3, %f44, %f43;
	@%p3 bra 	$L__BB1_6;
	ld.global.f32 	%f49, [%rd12];
	neg.f32 	%f50, %f49;
	st.global.f32 	[%rd12], %f50;
	mul.f32 	%f45, %f49, 0fC0000000;
	// begin inline asm
	{  cvt.rn.f16.f32 %rs21, %f45;}

	// end inline asm
	st.global.u16 	[%rd13], %rs21;
	shl.b32 	%r120, %r7, 15;
	add.s32 	%r121, %r120, %r3;
	mul.wide.s32 	%rd228, %r121, 2;
	add.s64 	%rd229, %rd1, %rd228;
	ld.global.u16 	%rs22, [%rd229];
	// begin inline asm
	{  cvt.f32.f16 %f46, %rs22;}

	// end inline asm
	// begin inline asm
	{  cvt.f32.f16 %f47, %rs21;}

	// end inline asm
	mul.f32 	%f48, %f46, %f47;
	// begin inline asm
	{  cvt.rn.f16.f32 %rs24, %f48;}

	// end inline asm
	ld.shared.u16 	%rs26, [%r1];
	// begin inline asm
	{add.f16 %rs25,%rs26,%rs24;
}
	// end inline asm
	st.shared.u16 	[%r1], %rs25;
$L__BB1_6:
	bar.sync 	0;
	add.s32 	%r122, %r6, 3;
	and.b32  	%r123, %r122, 127;
	add.s32 	%r124, %r5, %r123;
	shl.b32 	%r125, %r122, 1;
	and.b32  	%r126, %r125, 254;
	add.s32 	%r128, %r112, %r126;
	ld.shared.u16 	%rs28, [%r128];
	// begin inline asm
	{  cvt.f32.f16 %f51, %rs28;}

	// end inline asm
	ld.global.f32 	%f52, [%rd5+12];
	mul.f32 	%f53, %f2, %f52;
	add.s32 	%r131, %r115, %r6;
	mul.wide.s32 	%rd230, %r131, 4;
	add.s64 	%rd231, %rd4, %rd230;
	ld.global.f32 	%f54, [%rd231+12];
	add.s32 	%r134, %r118, %r6;
	mul.wide.s32 	%rd232, %r134, 4;
	add.s64 	%rd233, %rd4, %rd232;
	ld.global.f32 	%f55, [%rd233+12];
	add.f32 	%f56, %f54, %f55;
	mul.f32 	%f57, %f56, %f1;
	sub.f32 	%f58, %f51, %f57;
	mul.f32 	%f59, %f53, %f58;
	mul.wide.u32 	%rd234, %r124, 2;
	add.s64 	%rd14, %rd3, %rd234;
	st.global.u16 	[%rd14], %rs3;
	ld.global.f32 	%f60, [%rd9+12];
	setp.leu.f32 	%p4, %f60, %f59;
	@%p4 bra 	$L__BB1_8;
	ld.global.f32 	%f65, [%rd5+12];
	neg.f32 	%f66, %f65;
	st.global.f32 	[%rd5+12], %f66;
	mul.f32 	%f61, %f65, 0fC0000000;
	// begin inline asm
	{  cvt.rn.f16.f32 %rs29, %f61;}

	// end inline asm
	st.global.u16 	[%rd14], %rs29;
	shl.b32 	%r135, %r6, 15;
	add.s32 	%r136, %r135, %r3;
	mul.wide.s32 	%rd235, %r136, 2;
	add.s64 	%rd236, %rd1, %rd235;
	ld.global.u16 	%rs30, [%rd236+196608];
	// begin inline asm
	{  cvt.f32.f16 %f62, %rs30;}

	// end inline asm
	// begin inline asm
	{  cvt.f32.f16 %f63, %rs29;}

	// end inline asm
	mul.f32 	%f64, %f62, %f63;
	// begin inline asm
	{  cvt.rn.f16.f32 %rs32, %f64;}

	// end inline asm
	ld.shared.u16 	%rs34, [%r1];
	// begin inline asm
	{add.f16 %rs33,%rs34,%rs32;
}
	// end inline asm
	st.shared.u16 	[%r1], %rs33;
$L__BB1_8:
	bar.sync 	0;
	add.s32 	%r137, %r4, 4;
	and.b32  	%r138, %r137, 68;
	add.s32 	%r8, %r138, %r73;
	add.s32 	%r139, %r2, %r8;
	and.b32  	%r140, %r8, 127;
	add.s32 	%r141, %r5, %r140;
	shl.b32 	%r142, %r8, 1;
	and.b32  	%r143, %r142, 254;
	mov.u32 	%r144, deltas;
	add.s32 	%r145, %r144, %r143;
	ld.shared.u16 	%rs36, [%r145];
	// begin inline asm
	{  cvt.f32.f16 %f67, %rs36;}

	// end inline asm
	mul.wide.s32 	%rd237, %r139, 4;
	add.s64 	%rd15, %rd4, %rd237;
	ld.global.f32 	%f68, [%rd15];
	mul.f32 	%f69, %f2, %f68;
	add.s32 	%r146, %r2, 4161536;
	and.b32  	%r147, %r146, 4161536;
	add.s32 	%r148, %r147, %r8;
	mul.wide.s32 	%rd238, %r148, 4;
	add.s64 	%rd239, %rd4, %rd238;
	ld.global.f32 	%f70, [%rd239];
	add.s32 	%r149, %r2, 32768;
	and.b32  	%r150, %r149, 4161536;
	add.s32 	%r151, %r150, %r8;
	mul.wide.s32 	%rd240, %r151, 4;
	add.s64 	%rd241, %rd4, %rd240;
	ld.global.f32 	%f71, [%rd241];
	add.f32 	%f72, %f70, %f71;
	mul.f32 	%f73, %f72, %f1;
	sub.f32 	%f74, %f67, %f73;
	mul.f32 	%f75, %f69, %f74;
	mul.wide.u32 	%rd242, %r141, 2;
	add.s64 	%rd16, %rd3, %rd242;
	st.global.u16 	[%rd16], %rs3;
	add.s64 	%rd243, %rd2, %rd237;
	ld.global.f32 	%f76, [%rd243];
	setp.leu.f32 	%p5, %f76, %f75;
	@%p5 bra 	$L__BB1_10;
	ld.global.f32 	%f81, [%rd15];
	neg.f32 	%f82, %f81;
	st.global.f32 	[%rd15], %f82;
	mul.f32 	%f77, %f81, 0fC0000000;
	// begin inline asm
	{  cvt.rn.f16.f32 %rs37, %f77;}

	// end inline asm
	st.global.u16 	[%rd16], %rs37;
	shl.b32 	%r152, %r8, 15;
	add.s32 	%r153, %r152, %r3;
	mul.wide.s32 	%rd244, %r153, 2;
	add.s64 	%rd245, %rd1, %rd244;
	ld.global.u16 	%rs38, [%rd245];
	// begin inline asm
	{  cvt.f32.f16 %f78, %rs38;}

	// end inline asm
	// begin inline asm
	{  cvt.f32.f16 %f79, %rs37;}

	// end inline asm
	mul.f32 	%f80, %f78, %f79;
	// begin inline asm
	{  cvt.rn.f16.f32 %rs40, %f80;}

	// end inline asm
	ld.shared.u16 	%rs42, [%r1];
	// begin inline asm
	{add.f16 %rs41,%rs42,%rs40;
}
	// end inline asm
	st.shared.u16 	[%r1], %rs41;
$L__BB1_10:
	bar.sync 	0;
	add.s32 	%r154, %r6, 5;
	and.b32  	%r155, %r154, 127;
	add.s32 	%r156, %r5, %r155;
	shl.b32 	%r157, %r154, 1;
	and.b32  	%r158, %r157, 254;
	add.s32 	%r160, %r144, %r158;
	ld.shared.u16 	%rs44, [%r160];
	// begin inline asm
	{  cvt.f32.f16 %f83, %rs44;}

	// end inline asm
	ld.global.f32 	%f84, [%rd5+20];
	mul.f32 	%f85, %f2, %f84;
	add.s32 	%r163, %r147, %r6;
	mul.wide.s32 	%rd246, %r163, 4;
	add.s64 	%rd247, %rd4, %rd246;
	ld.global.f32 	%f86, [%rd247+20];
	add.s32 	%r166, %r150, %r6;
	mul.wide.s32 	%rd248, %r166, 4;
	add.s64 	%rd249, %rd4, %rd248;
	ld.global.f32 	%f87, [%rd249+20];
	add.f32 	%f88, %f86, %f87;
	mul.f32 	%f89, %f88, %f1;
	sub.f32 	%f90, %f83, %f89;
	mul.f32 	%f91, %f85, %f90;
	mul.wide.u32 	%rd250, %r156, 2;
	add.s64 	%rd17, %rd3, %rd250;
	st.global.u16 	[%rd17], %rs3;
	ld.global.f32 	%f92, [%rd9+20];
	setp.leu.f32 	%p6, %f92, %f91;
	@%p6 bra 	$L__BB1_12;
	ld.global.f32 	%f97, [%rd5+20];
	neg.f32 	%f98, %f97;
	st.global.f32 	[%rd5+20], %f98;
	mul.f32 	%f93, %f97, 0fC0000000;
	// begin inline asm
	{  cvt.rn.f16.f32 %rs45, %f93;}

	// end inline asm
	st.global.u16 	[%rd17], %rs45;
	shl.b32 	%r167, %r6, 15;
	add.s32 	%r168, %r167, %r3;
	mul.wide.s32 	%rd251, %r168, 2;
	add.s64 	%rd252, %rd1, %rd251;
	ld.global.u16 	%rs46, [%rd252+327680];
	// begin inline asm
	{  cvt.f32.f16 %f94, %rs46;}

	// end inline asm
	// begin inline asm
	{  cvt.f32.f16 %f95, %rs45;}

	// end inline asm
	mul.f32 	%f96, %f94, %f95;
	// begin inline asm
	{  cvt.rn.f16.f32 %rs48, %f96;}

	// end inline asm
	ld.shared.u16 	%rs50, [%r1];
	// begin inline asm
	{add.f16 %rs49,%rs50,%rs48;
}
	// end inline asm
	st.shared.u16 	[%r1], %rs49;
$L__BB1_12:
	bar.sync 	0;
	add.s32 	%r169, %r4, 6;
	and.b32  	%r170, %r169, 70;
	add.s32 	%r9, %r170, %r73;
	add.s32 	%r171, %r2, %r9;
	and.b32  	%r172, %r9, 127;
	add.s32 	%r173, %r5, %r172;
	shl.b32 	%r174, %r9, 1;
	and.b32  	%r175, %r174, 254;
	mov.u32 	%r176, deltas;
	add.s32 	%r177, %r176, %r175;
	ld.shared.u16 	%rs52, [%r177];
	// begin inline asm
	{  cvt.f32.f16 %f99, %rs52;}

	// end inline asm
	mul.wide.s32 	%rd253, %r171, 4;
	add.s64 	%rd18, %rd4, %rd253;
	ld.global.f32 	%f100, [%rd18];
	mul.f32 	%f101, %f2, %f100;
	add.s32 	%r178, %r2, 4161536;
	and.b32  	%r179, %r178, 4161536;
	add.s32 	%r180, %r179, %r9;
	mul.wide.s32 	%rd254, %r180, 4;
	add.s64 	%rd255, %rd4, %rd254;
	ld.global.f32 	%f102, [%rd255];
	add.s32 	%r181, %r2, 32768;
	and.b32  	%r182, %r181, 4161536;
	add.s32 	%r183, %r182, %r9;
	mul.wide.s32 	%rd256, %r183, 4;
	add.s64 	%rd257, %rd4, %rd256;
	ld.global.f32 	%f103, [%rd257];
	add.f32 	%f104, %f102, %f103;
	mul.f32 	%f105, %f104, %f1;
	sub.f32 	%f106, %f99, %f105;
	mul.f32 	%f107, %f101, %f106;
	mul.wide.u32 	%rd258, %r173, 2;
	add.s64 	%rd19, %rd3, %rd258;
	st.global.u16 	[%rd19], %rs3;
	add.s64 	%rd259, %rd2, %rd253;
	ld.global.f32 	%f108, [%rd259];
	setp.leu.f32 	%p7, %f108, %f107;
	@%p7 bra 	$L__BB1_14;
	ld.global.f32 	%f113, [%rd18];
	neg.f32 	%f114, %f113;
	st.global.f32 	[%rd18], %f114;
	mul.f32 	%f109, %f113, 0fC0000000;
	// begin inline asm
	{  cvt.rn.f16.f32 %rs53, %f109;}

	// end inline asm
	st.global.u16 	[%rd19], %rs53;
	shl.b32 	%r184, %r9, 15;
	add.s32 	%r185, %r184, %r3;
	mul.wide.s32 	%rd260, %r185, 2;
	add.s64 	%rd261, %rd1, %rd260;
	ld.global.u16 	%rs54, [%rd261];
	// begin inline asm
	{  cvt.f32.f16 %f110, %rs54;}

	// end inline asm
	// begin inline asm
	{  cvt.f32.f16 %f111, %rs53;}

	// end inline asm
	mul.f32 	%f112, %f110, %f111;
	// begin inline asm
	{  cvt.rn.f16.f32 %rs56, %f112;}

	// end inline asm
	ld.shared.u16 	%rs58, [%r1];
	// begin inline asm
	{add.f16 %rs57,%rs58,%rs56;
}
	// end inline asm
	st.shared.u16 	[%r1], %rs57;
$L__BB1_14:
	bar.sync 	0;
	add.s32 	%r186, %r6, 7;
	and.b32  	%r187, %r186, 127;
	add.s32 	%r188, %r5, %r187;
	shl.b32 	%r189, %r186, 1;
	and.b32  	%r190, %r189, 254;
	add.s32 	%r192, %r176, %r190;
	ld.shared.u16 	%rs60, [%r192];
	// begin inline asm
	{  cvt.f32.f16 %f115, %rs60;}

	// end inline asm
	ld.global.f32 	%f116, [%rd5+28];
	mul.f32 	%f117, %f2, %f116;
	add.s32 	%r195, %r179, %r6;
	mul.wide.s32 	%rd262, %r195, 4;
	add.s64 	%rd263, %rd4, %rd262;
	ld.global.f32 	%f118, [%rd263+28];
	add.s32 	%r198, %r182, %r6;
	mul.wide.s32 	%rd264, %r198, 4;
	add.s64 	%rd265, %rd4, %rd264;
	ld.global.f32 	%f119, [%rd265+28];
	add.f32 	%f120, %f118, %f119;
	mul.f32 	%f121, %f120, %f1;
	sub.f32 	%f122, %f115, %f121;
	mul.f32 	%f123, %f117, %f122;
	mul.wide.u32 	%rd266, %r188, 2;
	add.s64 	%rd20, %rd3, %rd266;
	st.global.u16 	[%rd20], %rs3;
	ld.global.f32 	%f124, [%rd9+28];
	setp.leu.f32 	%p8, %f124, %f123;
	@%p8 bra 	$L__BB1_16;
	ld.global.f32 	%f129, [%rd5+28];
	neg.f32 	%f130, %f129;
	st.global.f32 	[%rd5+28], %f130;
	mul.f32 	%f125, %f129, 0fC0000000;
	// begin inline asm
	{  cvt.rn.f16.f32 %rs61, %f125;}

	// end inline asm
	st.global.u16 	[%rd20], %rs61;
	shl.b32 	%r199, %r6, 15;
	add.s32 	%r200, %r199, %r3;
	mul.wide.s32 	%rd267, %r200, 2;
	add.s64 	%rd268, %rd1, %rd267;
	ld.global.u16 	%rs62, [%rd268+458752];
	// begin inline asm
	{  cvt.f32.f16 %f126, %rs62;}

	// end inline asm
	// begin inline asm
	{  cvt.f32.f16 %f127, %rs61;}

	// end inline asm
	mul.f32 	%f128, %f126, %f127;
	// begin inline asm
	{  cvt.rn.f16.f32 %rs64, %f128;}

	// end inline asm
	ld.shared.u16 	%rs66, [%r1];
	// begin inline asm
	{add.f16 %rs65,%rs66,%rs64;
}
	// end inline asm
	st.shared.u16 	[%r1], %rs65;
$L__BB1_16:
	bar.sync 	0;
	add.s32 	%r201, %r4, 8;
	and.b32  	%r202, %r201, 72;
	add.s32 	%r10, %r202, %r73;
	add.s32 	%r203, %r2, %r10;
	and.b32  	%r204, %r10, 127;
	add.s32 	%r205, %r5, %r204;
	shl.b32 	%r206, %r10, 1;
	and.b32  	%r207, %r206, 254;
	mov.u32 	%r208, deltas;
	add.s32 	%r209, %r208, %r207;
	ld.shared.u16 	%rs68, [%r209];
	// begin inline asm
	{  cvt.f32.f16 %f131, %rs68;}

	// end inline asm
	mul.wide.s32 	%rd269, %r203, 4;
	add.s64 	%rd21, %rd4, %rd269;
	ld.global.f32 	%f132, [%rd21];
	mul.f32 	%f133, %f2, %f132;
	add.s32 	%r210, %r2, 4161536;
	and.b32  	%r211, %r210, 4161536;
	add.s32 	%r212, %r211, %r10;
	mul.wide.s32 	%rd270, %r212, 4;
	add.s64 	%rd271, %rd4, %rd270;
	ld.global.f32 	%f134, [%rd271];
	add.s32 	%r213, %r2, 32768;
	and.b32  	%r214, %r213, 4161536;
	add.s32 	%r215, %r214, %r10;
	mul.wide.s32 	%rd272, %r215, 4;
	add.s64 	%rd273, %rd4, %rd272;
	ld.global.f32 	%f135, [%rd273];
	add.f32 	%f136, %f134, %f135;
	mul.f32 	%f137, %f136, %f1;
	sub.f32 	%f138, %f131, %f137;
	mul.f32 	%f139, %f133, %f138;
	mul.wide.u32 	%rd274, %r205, 2;
	add.s64 	%rd22, %rd3, %rd274;
	st.global.u16 	[%rd22], %rs3;
	add.s64 	%rd275, %rd2, %rd269;
	ld.global.f32 	%f140, [%rd275];
	setp.leu.f32 	%p9, %f140, %f139;
	@%p9 bra 	$L__BB1_18;
	ld.global.f32 	%f145, [%rd21];
	neg.f32 	%f146, %f145;
	st.global.f32 	[%rd21], %f146;
	mul.f32 	%f141, %f145, 0fC0000000;
	// begin inline asm
	{  cvt.rn.f16.f32 %rs69, %f141;}

	// end inline asm
	st.global.u16 	[%rd22], %rs69;
	shl.b32 	%r216, %r10, 15;
	add.s32 	%r217, %r216, %r3;
	mul.wide.s32 	%rd276, %r217, 2;
	add.s64 	%rd277, %rd1, %rd276;
	ld.global.u16 	%rs70, [%rd277];
	// begin inline asm
	{  cvt.f32.f16 %f142, %rs70;}

	// end inline asm
	// begin inline asm
	{  cvt.f32.f16 %f143, %rs69;}

	// end inline asm
	mul.f32 	%f144, %f142, %f143;
	// begin inline asm
	{  cvt.rn.f16.f32 %rs72, %f144;}

	// end inline asm
	ld.shared.u16 	%rs74, [%r1];
	// begin inline asm
	{add.f16 %rs73,%rs74,%rs72;
}
	// end inline asm
	st.shared.u16 	[%r1], %rs73;
$L__BB1_18:
	bar.sync 	0;
	add.s32 	%r218, %r6, 9;
	and.b32  	%r219, %r218, 127;
	add.s32 	%r220, %r5, %r219;
	shl.b32 	%r221, %r218, 1;
	and.b32  	%r222, %r221, 254;
	add.s32 	%r224, %r208, %r222;
	ld.shared.u16 	%rs76, [%r224];
	// begin inline asm
	{  cvt.f32.f16 %f147, %rs76;}

	// end inline asm
	ld.global.f32 	%f148, [%rd5+36];
	mul.f32 	%f149, %f2, %f148;
	add.s32 	%r227, %r211, %r6;
	mul.wide.s32 	%rd278, %r227, 4;
	add.s64 	%rd279, %rd4, %rd278;
	ld.global.f32 	%f150, [%rd279+36];
	add.s32 	%r230, %r214, %r6;
	mul.wide.s32 	%rd280, %r230, 4;
	add.s64 	%rd281, %rd4, %rd280;
	ld.global.f32 	%f151, [%rd281+36];
	add.f32 	%f152, %f150, %f151;
	mul.f32 	%f153, %f152, %f1;
	sub.f32 	%f154, %f147, %f153;
	mul.f32 	%f155, %f149, %f154;
	mul.wide.u32 	%rd282, %r220, 2;
	add.s64 	%rd23, %rd3, %rd282;
	st.global.u16 	[%rd23], %rs3;
	ld.global.f32 	%f156, [%rd9+36];
	setp.leu.f32 	%p10, %f156, %f155;
	@%p10 bra 	$L__BB1_20;
	ld.global.f32 	%f161, [%rd5+36];
	neg.f32 	%f162, %f161;
	st.global.f32 	[%rd5+36], %f162;
	mul.f32 	%f157, %f161, 0fC0000000;
	// begin inline asm
	{  cvt.rn.f16.f32 %rs77, %f157;}

	// end inline asm
	st.global.u16 	[%rd23], %rs77;
	shl.b32 	%r231, %r6, 15;
	add.s32 	%r232, %r231, %r3;
	mul.wide.s32 	%rd283, %r232, 2;
	add.s64 	%rd284, %rd1, %rd283;
	ld.global.u16 	%rs78, [%rd284+589824];
	// begin inline asm
	{  cvt.f32.f16 %f158, %rs78;}

	// end inline asm
	// begin inline asm
	{  cvt.f32.f16 %f159, %rs77;}

	// end inline asm
	mul.f32 	%f160, %f158, %f159;
	// begin inline asm
	{  cvt.rn.f16.f32 %rs80, %f160;}

	// end inline asm
	ld.shared.u16 	%rs82, [%r1];
	// begin inline asm
	{add.f16 %rs81,%rs82,%rs80;
}
	// end inline asm
	st.shared.u16 	[%r1], %rs81;
$L__BB1_20:
	bar.sync 	0;
	add.s32 	%r233, %r4, 10;
	and.b32  	%r234, %r233, 74;
	add.s32 	%r11, %r234, %r73;
	add.s32 	%r235, %r2, %r11;
	and.b32  	%r236, %r11, 127;
	add.s32 	%r237, %r5, %r236;
	shl.b32 	%r238, %r11, 1;
	and.b32  	%r239, %r238, 254;
	mov.u32 	%r240, deltas;
	add.s32 	%r241, %r240, %r239;
	ld.shared.u16 	%rs84, [%r241];
	// begin inline asm
	{  cvt.f32.f16 %f163, %rs84;}

	// end inline asm
	mul.wide.s32 	%rd285, %r235, 4;
	add.s64 	%rd24, %rd4, %rd285;
	ld.global.f32 	%f164, [%rd24];
	mul.f32 	%f165, %f2, %f164;
	add.s32 	%r242, %r2, 4161536;
	and.b32  	%r243, %r242, 4161536;
	add.s32 	%r244, %r243, %r11;
	mul.wide.s32 	%rd286, %r244, 4;
	add.s64 	%rd287, %rd4, %rd286;
	ld.global.f32 	%f166, [%rd287];
	add.s32 	%r245, %r2, 32768;
	and.b32  	%r246, %r245, 4161536;
	add.s32 	%r247, %r246, %r11;
	mul.wide.s32 	%rd288, %r247, 4;
	add.s64 	%rd289, %rd4, %rd288;
	ld.global.f32 	%f167, [%rd289];
	add.f32 	%f168, %f166, %f167;
	mul.f32 	%f169, %f168, %f1;
	sub.f32 	%f170, %f163, %f169;
	mul.f32 	%f171, %f165, %f170;
	mul.wide.u32 	%rd290, %r237, 2;
	add.s64 	%rd25, %rd3, %rd290;
	st.global.u16 	[%rd25], %rs3;
	add.s64 	%rd291, %rd2, %rd285;
	ld.global.f32 	%f172, [%rd291];
	setp.leu.f32 	%p11, %f172, %f171;
	@%p11 bra 	$L__BB1_22;
	ld.global.f32 	%f177, [%rd24];
	neg.f32 	%f178, %f177;
	st.global.f32 	[%rd24], %f178;
	mul.f32 	%f173, %f177, 0fC0000000;
	// begin inline asm
	{  cvt.rn.f16.f32 %rs85, %f173;}

	// end inline asm
	st.global.u16 	[%rd25], %rs85;
	shl.b32 	%r248, %r11, 15;
	add.s32 	%r249, %r248, %r3;
	mul.wide.s32 	%rd292, %r249, 2;
	add.s64 	%rd293, %rd1, %rd292;
	ld.global.u16 	%rs86, [%rd293];
	// begin inline asm
	{  cvt.f32.f16 %f174, %rs86;}

	// end inline asm
	// begin inline asm
	{  cvt.f32.f16 %f175, %rs85;}

	// end inline asm
	mul.f32 	%f176, %f174, %f175;
	// begin inline asm
	{  cvt.rn.f16.f32 %rs88, %f176;}

	// end inline asm
	ld.shared.u16 	%rs90, [%r1];
	// begin inline asm
	{add.f16 %rs89,%rs90,%rs88;
}
	// end inline asm
	st.shared.u16 	[%r1], %rs89;
$L__BB1_22:
	bar.sync 	0;
	add.s32 	%r250, %r6, 11;
	and.b32  	%r251, %r250, 127;
	add.s32 	%r252, %r5, %r251;
	shl.b32 	%r253, %r250, 1;
	and.b32  	%r254, %r253, 254;
	add.s32 	%r256, %r240, %r254;
	ld.shared.u16 	%rs92, [%r256];
	// begin inline asm
	{  cvt.f32.f16 %f179, %rs92;}

	// end inline asm
	ld.global.f32 	%f180, [%rd5+44];
	mul.f32 	%f181, %f2, %f180;
	add.s32 	%r259, %r243, %r6;
	mul.wide.s32 	%rd294, %r259, 4;
	add.s64 	%rd295, %rd4, %rd294;
	ld.global.f32 	%f182, [%rd295+44];
	add.s32 	%r262, %r246, %r6;
	mul.wide.s32 	%rd296, %r262, 4;
	add.s64 	%rd297, %rd4, %rd296;
	ld.global.f32 	%f183, [%rd297+44];
	add.f32 	%f184, %f182, %f183;
	mul.f32 	%f185, %f184, %f1;
	sub.f32 	%f186, %f179, %f185;
	mul.f32 	%f187, %f181, %f186;
	mul.wide.u32 	%rd298, %r252, 2;
	add.s64 	%rd26, %rd3, %rd298;
	st.global.u16 	[%rd26], %rs3;
	ld.global.f32 	%f188, [%rd9+44];
	setp.leu.f32 	%p12, %f188, %f187;
	@%p12 bra 	$L__BB1_24;
	ld.global.f32 	%f193, [%rd5+44];
	neg.f32 	%f194, %f193;
	st.global.f32 	[%rd5+44], %f194;
	mul.f32 	%f189, %f193, 0fC0000000;
	// begin inline asm
	{  cvt.rn.f16.f32 %rs93, %f189;}

	// end inline asm
	st.global.u16 	[%rd26], %rs93;
	shl.b32 	%r263, %r6, 15;
	add.s32 	%r264, %r263, %r3;
	mul.wide.s32 	%rd299, %r264, 2;
	add.s64 	%rd300, %rd1, %rd299;
	ld.global.u16 	%rs94, [%rd300+720896];
	// begin inline asm
	{  cvt.f32.f16 %f190, %rs94;}

	// end inline asm
	// begin inline asm
	{  cvt.f32.f16 %f191, %rs93;}

	// end inline asm
	mul.f32 	%f192, %f190, %f191;
	// begin inline asm
	{  cvt.rn.f16.f32 %rs96, %f192;}

	// end inline asm
	ld.shared.u16 	%rs98, [%r1];
	// begin inline asm
	{add.f16 %rs97,%rs98,%rs96;
}
	// end inline asm
	st.shared.u16 	[%r1], %rs97;
$L__BB1_24:
	bar.sync 	0;
	add.s32 	%r265, %r4, 12;
	and.b32  	%r266, %r265, 76;
	add.s32 	%r12, %r266, %r73;
	add.s32 	%r267, %r2, %r12;
	and.b32  	%r268, %r12, 127;
	add.s32 	%r269, %r5, %r268;
	shl.b32 	%r270, %r12, 1;
	and.b32  	%r271, %r270, 254;
	mov.u32 	%r272, deltas;
	add.s32 	%r273, %r272, %r271;
	ld.shared.u16 	%rs100, [%r273];
	// begin inline asm
	{  cvt.f32.f16 %f195, %rs100;}

	// end inline asm
	mul.wide.s32 	%rd301, %r267, 4;
	add.s64 	%rd27, %rd4, %rd301;
	ld.global.f32 	%f196, [%rd27];
	mul.f32 	%f197, %f2, %f196;
	add.s32 	%r274, %r2, 4161536;
	and.b32  	%r275, %r274, 4161536;
	add.s32 	%r276, %r275, %r12;
	mul.wide.s32 	%rd302, %r276, 4;
	add.s64 	%rd303, %rd4, %rd302;
	ld.global.f32 	%f198, [%rd303];
	add.s32 	%r277, %r2, 32768;
	and.b32  	%r278, %r277, 4161536;
	add.s32 	%r279, %r278, %r12;
	mul.wide.s32 	%rd304, %r279, 4;
	add.s64 	%rd305, %rd4, %rd304;
	ld.global.f32 	%f199, [%rd305];
	add.f32 	%f200, %f198, %f199;
	mul.f32 	%f201, %f200, %f1;
	sub.f32 	%f202, %f195, %f201;
	mul.f32 	%f203, %f197, %f202;
	mul.wide.u32 	%rd306, %r269, 2;
	add.s64 	%rd28, %rd3, %rd306;
	st.global.u16 	[%rd28], %rs3;
	add.s64 	%rd307, %rd2, %rd301;
	ld.global.f32 	%f204, [%rd307];
	setp.leu.f32 	%p13, %f204, %f203;
	@%p13 bra 	$L__BB1_26;
	ld.global.f32 	%f209, [%rd27];
	neg.f32 	%f210, %f209;
	st.global.f32 	[%rd27], %f210;
	mul.f32 	%f205, %f209, 0fC0000000;
	// begin inline asm
	{  cvt.rn.f16.f32 %rs101, %f205;}

	// end inline asm
	st.global.u16 	[%rd28], %rs101;
	shl.b32 	%r280, %r12, 15;
	add.s32 	%r281, %r280, %r3;
	mul.wide.s32 	%rd308, %r281, 2;
	add.s64 	%rd309, %rd1, %rd308;
	ld.global.u16 	%rs102, [%rd309];
	// begin inline asm
	{  cvt.f32.f16 %f206, %rs102;}

	// end inline asm
	// begin inline asm
	{  cvt.f32.f16 %f207, %rs101;}

	// end inline asm
	mul.f32 	%f208, %f206, %f207;
	// begin inline asm
	{  cvt.rn.f16.f32 %rs104, %f208;}

	// end inline asm
	ld.shared.u16 	%rs106, [%r1];
	// begin inline asm
	{add.f16 %rs105,%rs106,%rs104;
}
	// end inline asm
	st.shared.u16 	[%r1], %rs105;
$L__BB1_26:
	bar.sync 	0;
	add.s32 	%r282, %r6, 13;
	and.b32  	%r283, %r282, 127;
	add.s32 	%r284, %r5, %r283;
	shl.b32 	%r285, %r282, 1;
	and.b32  	%r286, %r285, 254;
	add.s32 	%r288, %r272, %r286;
	ld.shared.u16 	%rs108, [%r288];
	// begin inline asm
	{  cvt.f32.f16 %f211, %rs108;}

	// end inline asm
	ld.global.f32 	%f212, [%rd5+52];
	mul.f32 	%f213, %f2, %f212;
	add.s32 	%r291, %r275, %r6;
	mul.wide.s32 	%rd310, %r291, 4;
	add.s64 	%rd311, %rd4, %rd310;
	ld.global.f32 	%f214, [%rd311+52];
	add.s32 	%r294, %r278, %r6;
	mul.wide.s32 	%rd312, %r294, 4;
	add.s64 	%rd313, %rd4, %rd312;
	ld.global.f32 	%f215, [%rd313+52];
	add.f32 	%f216, %f214, %f215;
	mul.f32 	%f217, %f216, %f1;
	sub.f32 	%f218, %f211, %f217;
	mul.f32 	%f219, %f213, %f218;
	mul.wide.u32 	%rd314, %r284, 2;
	add.s64 	%rd29, %rd3, %rd314;
	st.global.u16 	[%rd29], %rs3;
	ld.global.f32 	%f220, [%rd9+52];
	setp.leu.f32 	%p14, %f220, %f219;
	@%p14 bra 	$L__BB1_28;
	ld.global.f32 	%f225, [%rd5+52];
	neg.f32 	%f226, %f225;
	st.global.f32 	[%rd5+52], %f226;
	mul.f32 	%f221, %f225, 0fC0000000;
	// begin inline asm
	{  cvt.rn.f16.f32 %rs109, %f221;}

	// end inline asm
	st.global.u16 	[%rd29], %rs109;
	shl.b32 	%r295, %r6, 15;
	add.s32 	%r296, %r295, %r3;
	mul.wide.s32 	%rd315, %r296, 2;
	add.s64 	%rd316, %rd1, %rd315;
	ld.global.u16 	%rs110, [%rd316+851968];
	// begin inline asm
	{  cvt.f32.f16 %f222, %rs110;}

	// end inline asm
	// begin inline asm
	{  cvt.f32.f16 %f223, %rs109;}

	// end inline asm
	mul.f32 	%f224, %f222, %f223;
	// begin inline asm
	{  cvt.rn.f16.f32 %rs112, %f224;}

	// end inline asm
	ld.shared.u16 	%rs114, [%r1];
	// begin inline asm
	{add.f16 %rs113,%rs114,%rs112;
}
	// end inline asm
	st.shared.u16 	[%r1], %rs113;
$L__BB1_28:
	bar.sync 	0;
	add.s32 	%r297, %r4, 14;
	and.b32  	%r298, %r297, 78;
	add.s32 	%r13, %r298, %r73;
	add.s32 	%r299, %r2, %r13;
	and.b32  	%r300, %r13, 127;
	add.s32 	%r301, %r5, %r300;
	shl.b32 	%r302, %r13, 1;
	and.b32  	%r303, %r302, 254;
	mov.u32 	%r304, deltas;
	add.s32 	%r305, %r304, %r303;
	ld.shared.u16 	%rs116, [%r305];
	// begin inline asm
	{  cvt.f32.f16 %f227, %rs116;}

	// end inline asm
	mul.wide.s32 	%rd317, %r299, 4;
	add.s64 	%rd30, %rd4, %rd317;
	ld.global.f32 	%f228, [%rd30];
	mul.f32 	%f229, %f2, %f228;
	add.s32 	%r306, %r2, 4161536;
	and.b32  	%r307, %r306, 4161536;
	add.s32 	%r308, %r307, %r13;
	mul.wide.s32 	%rd318, %r308, 4;
	add.s64 	%rd319, %rd4, %rd318;
	ld.global.f32 	%f230, [%rd319];
	add.s32 	%r309, %r2, 32768;
	and.b32  	%r310, %r309, 4161536;
	add.s32 	%r311, %r310, %r13;
	mul.wide.s32 	%rd320, %r311, 4;
	add.s64 	%rd321, %rd4, %rd320;
	ld.global.f32 	%f231, [%rd321];
	add.f32 	%f232, %f230, %f231;
	mul.f32 	%f233, %f232, %f1;
	sub.f32 	%f234, %f227, %f233;
	mul.f32 	%f235, %f229, %f234;
	mul.wide.u32 	%rd322, %r301, 2;
	add.s64 	%rd31, %rd3, %rd322;
	st.global.u16 	[%rd31], %rs3;
	add.s64 	%rd323, %rd2, %rd317;
	ld.global.f32 	%f236, [%rd323];
	setp.leu.f32 	%p15, %f236, %f235;
	@%p15 bra 	$L__BB1_30;
	ld.global.f32 	%f241, [%rd30];
	neg.f32 	%f242, %f241;
	st.global.f32 	[%rd30], %f242;
	mul.f32 	%f237, %f241, 0fC0000000;
	// begin inline asm
	{  cvt.rn.f16.f32 %rs117, %f237;}

	// end inline asm
	st.global.u16 	[%rd31], %rs117;
	shl.b32 	%r312, %r13, 15;
	add.s32 	%r313, %r312, %r3;
	mul.wide.s32 	%rd324, %r313, 2;
	add.s64 	%rd325, %rd1, %rd324;
	ld.global.u16 	%rs118, [%rd325];
	// begin inline asm
	{  cvt.f32.f16 %f238, %rs118;}

	// end inline asm
	// begin inline asm
	{  cvt.f32.f16 %f239, %rs117;}

	// end inline asm
	mul.f32 	%f240, %f238, %f239;
	// begin inline asm
	{  cvt.rn.f16.f32 %rs120, %f240;}

	// end inline asm
	ld.shared.u16 	%rs122, [%r1];
	// begin inline asm
	{add.f16 %rs121,%rs122,%rs120;
}
	// end inline asm
	st.shared.u16 	[%r1], %rs121;
$L__BB1_30:
	bar.sync 	0;
	add.s32 	%r314, %r6, 15;
	and.b32  	%r315, %r314, 127;
	add.s32 	%r316, %r5, %r315;
	shl.b32 	%r317, %r314, 1;
	and.b32  	%r318, %r317, 254;
	add.s32 	%r320, %r304, %r318;
	ld.shared.u16 	%rs124, [%r320];
	// begin inline asm
	{  cvt.f32.f16 %f243, %rs124;}

	// end inline asm
	ld.global.f32 	%f244, [%rd5+60];
	mul.f32 	%f245, %f2, %f244;
	add.s32 	%r323, %r307, %r6;
	mul.wide.s32 	%rd326, %r323, 4;
	add.s64 	%rd327, %rd4, %rd326;
	ld.global.f32 	%f246, [%rd327+60];
	add.s32 	%r326, %r310, %r6;
	mul.wide.s32 	%rd328, %r326, 4;
	add.s64 	%rd329, %rd4, %rd328;
	ld.global.f32 	%f247, [%rd329+60];
	add.f32 	%f248, %f246, %f247;
	mul.f32 	%f249, %f248, %f1;
	sub.f32 	%f250, %f243, %f249;
	mul.f32 	%f251, %f245, %f250;
	mul.wide.u32 	%rd330, %r316, 2;
	add.s64 	%rd32, %rd3, %rd330;
	st.global.u16 	[%rd32], %rs3;
	ld.global.f32 	%f252, [%rd9+60];
	setp.leu.f32 	%p16, %f252, %f251;
	@%p16 bra 	$L__BB1_32;
	ld.global.f32 	%f257, [%rd5+60];
	neg.f32 	%f258, %f257;
	st.global.f32 	[%rd5+60], %f258;
	mul.f32 	%f253, %f257, 0fC0000000;
	// begin inline asm
	{  cvt.rn.f16.f32 %rs125, %f253;}

	// end inline asm
	st.global.u16 	[%rd32], %rs125;
	shl.b32 	%r327, %r6, 15;
	add.s32 	%r328, %r327, %r3;
	mul.wide.s32 	%rd331, %r328, 2;
	add.s64 	%rd332, %rd1, %rd331;
	ld.global.u16 	%rs126, [%rd332+983040];
	// begin inline asm
	{  cvt.f32.f16 %f254, %rs126;}

	// end inline asm
	// begin inline asm
	{  cvt.f32.f16 %f255, %rs125;}

	// end inline asm
	mul.f32 	%f256, %f254, %f255;
	// begin inline asm
	{  cvt.rn.f16.f32 %rs128, %f256;}

	// end inline asm
	ld.shared.u16 	%rs130, [%r1];
	// begin inline asm
	{add.f16 %rs129,%rs130,%rs128;
}
	// end inline asm
	st.shared.u16 	[%r1], %rs129;
$L__BB1_32:
	bar.sync 	0;
	add.s32 	%r329, %r4, 16;
	and.b32  	%r330, %r329, 80;
	add.s32 	%r14, %r330, %r73;
	add.s32 	%r331, %r2, %r14;
	and.b32  	%r332, %r14, 127;
	add.s32 	%r333, %r5, %r332;
	shl.b32 	%r334, %r14, 1;
	and.b32  	%r335, %r334, 254;
	mov.u32 	%r336, deltas;
	add.s32 	%r337, %r336, %r335;
	ld.shared.u16 	%rs132, [%r337];
	// begin inline asm
	{  cvt.f32.f16 %f259, %rs132;}

	// end inline asm
	mul.wide.s32 	%rd333, %r331, 4;
	add.s64 	%rd33, %rd4, %rd333;
	ld.global.f32 	%f260, [%rd33];
	mul.f32 	%f261, %f2, %f260;
	add.s32 	%r338, %r2, 4161536;
	and.b32  	%r339, %r338, 4161536;
	add.s32 	%r340, %r339, %r14;
	mul.wide.s32 	%rd334, %r340, 4;
	add.s64 	%rd335, %rd4, %rd334;
	ld.global.f32 	%f262, [%rd335];
	add.s32 	%r341, %r2, 32768;
	and.b32  	%r342, %r341, 4161536;
	add.s32 	%r343, %r342, %r14;
	mul.wide.s32 	%rd336, %r343, 4;
	add.s64 	%rd337, %rd4, %rd336;
	ld.global.f32 	%f263, [%rd337];
	add.f32 	%f264, %f262, %f263;
	mul.f32 	%f265, %f264, %f1;
	sub.f32 	%f266, %f259, %f265;
	mul.f32 	%f267, %f261, %f266;
	mul.wide.u32 	%rd338, %r333, 2;
	add.s64 	%rd34, %rd3, %rd338;
	st.global.u16 	[%rd34], %rs3;
	add.s64 	%rd339, %rd2, %rd333;
	ld.global.f32 	%f268, [%rd339];
	setp.leu.f32 	%p17, %f268, %f267;
	@%p17 bra 	$L__BB1_34;
	ld.global.f32 	%f273, [%rd33];
	neg.f32 	%f274, %f273;
	st.global.f32 	[%rd33], %f274;
	mul.f32 	%f269, %f273, 0fC0000000;
	// begin inline asm
	{  cvt.rn.f16.f32 %rs133, %f269;}

	// end inline asm
	st.global.u16 	[%rd34], %rs133;
	shl.b32 	%r344, %r14, 15;
	add.s32 	%r345, %r344, %r3;
	mul.wide.s32 	%rd340, %r345, 2;
	add.s64 	%rd341, %rd1, %rd340;
	ld.global.u16 	%rs134, [%rd341];
	// begin inline asm
	{  cvt.f32.f16 %f270, %rs134;}

	// end inline asm
	// begin inline asm
	{  cvt.f32.f16 %f271, %rs133;}

	// end inline asm
	mul.f32 	%f272, %f270, %f271;
	// begin inline asm
	{  cvt.rn.f16.f32 %rs136, %f272;}

	// end inline asm
	ld.shared.u16 	%rs138, [%r1];
	// begin inline asm
	{add.f16 %rs137,%rs138,%rs136;
}
	// end inline asm
	st.shared.u16 	[%r1], %rs137;
$L__BB1_34:
	bar.sync 	0;
	add.s32 	%r346, %r6, 17;
	and.b32  	%r347, %r346, 127;
	add.s32 	%r348, %r5, %r347;
	shl.b32 	%r349, %r346, 1;
	and.b32  	%r350, %r349, 254;
	add.s32 	%r352, %r336, %r350;
	ld.shared.u16 	%rs140, [%r352];
	// begin inline asm
	{  cvt.f32.f16 %f275, %rs140;}

	// end inline asm
	ld.global.f32 	%f276, [%rd5+68];
	mul.f32 	%f277, %f2, %f276;
	add.s32 	%r355, %r339, %r6;
	mul.wide.s32 	%rd342, %r355, 4;
	add.s64 	%rd343, %rd4, %rd342;
	ld.global.f32 	%f278, [%rd343+68];
	add.s32 	%r358, %r342, %r6;
	mul.wide.s32 	%rd344, %r358, 4;
	add.s64 	%rd345, %rd4, %rd344;
	ld.global.f32 	%f279, [%rd345+68];
	add.f32 	%f280, %f278, %f279;
	mul.f32 	%f281, %f280, %f1;
	sub.f32 	%f282, %f275, %f281;
	mul.f32 	%f283, %f277, %f282;
	mul.wide.u32 	%rd346, %r348, 2;
	add.s64 	%rd35, %rd3, %rd346;
	st.global.u16 	[%rd35], %rs3;
	ld.global.f32 	%f284, [%rd9+68];
	setp.leu.f32 	%p18, %f284, %f283;
	@%p18 bra 	$L__BB1_36;
	ld.global.f32 	%f289, [%rd5+68];
	neg.f32 	%f290, %f289;
	st.global.f32 	[%rd5+68], %f290;
	mul.f32 	%f285, %f289, 0fC0000000;
	// begin inline asm
	{  cvt.rn.f16.f32 %rs141, %f285;}

	// end inline asm
	st.global.u16 	[%rd35], %rs141;
	shl.b32 	%r359, %r6, 15;
	add.s32 	%r360, %r359, %r3;
	mul.wide.s32 	%rd347, %r360, 2;
	add.s64 	%rd348, %rd1, %rd347;
	ld.global.u16 	%rs142, [%rd348+1114112];
	// begin inline asm
	{  cvt.f32.f16 %f286, %rs142;}

	// end inline asm
	// begin inline asm
	{  cvt.f32.f16 %f287, %rs141;}

	// end inline asm
	mul.f32 	%f288, %f286, %f287;
	// begin inline asm
	{  cvt.rn.f16.f32 %rs144, %f288;}

	// end inline asm
	ld.shared.u16 	%rs146, [%r1];
	// begin inline asm
	{add.f16 %rs145,%rs146,%rs144;
}
	// end inline asm
	st.shared.u16 	[%r1], %rs145;
$L__BB1_36:
	bar.sync 	0;
	add.s32 	%r361, %r4, 18;
	and.b32  	%r362, %r361, 82;
	add.s32 	%r15, %r362, %r73;
	add.s32 	%r363, %r2, %r15;
	and.b32  	%r364, %r15, 127;
	add.s32 	%r365, %r5, %r364;
	shl.b32 	%r366, %r15, 1;
	and.b32  	%r367, %r366, 254;
	mov.u32 	%r368, deltas;
	add.s32 	%r369, %r368, %r367;
	ld.shared.u16 	%rs148, [%r369];
	// begin inline asm
	{  cvt.f32.f16 %f291, %rs148;}

	// end inline asm
	mul.wide.s32 	%rd349, %r363, 4;
	add.s64 	%rd36, %rd4, %rd349;
	ld.global.f32 	%f292, [%rd36];
	mul.f32 	%f293, %f2, %f292;
	add.s32 	%r370, %r2, 4161536;
	and.b32  	%r371, %r370, 4161536;
	add.s32 	%r372, %r371, %r15;
	mul.wide.s32 	%rd350, %r372, 4;
	add.s64 	%rd351, %rd4, %rd350;
	ld.global.f32 	%f294, [%rd351];
	add.s32 	%r373, %r2, 32768;
	and.b32  	%r374, %r373, 4161536;
	add.s32 	%r375, %r374, %r15;
	mul.wide.s32 	%rd352, %r375, 4;
	add.s64 	%rd353, %rd4, %rd352;
	ld.global.f32 	%f295, [%rd353];
	add.f32 	%f296, %f294, %f295;
	mul.f32 	%f297, %f296, %f1;
	sub.f32 	%f298, %f291, %f297;
	mul.f32 	%f299, %f293, %f298;
	mul.wide.u32 	%rd354, %r365, 2;
	add.s64 	%rd37, %rd3, %rd354;
	st.global.u16 	[%rd37], %rs3;
	add.s64 	%rd355, %rd2, %rd349;
	ld.global.f32 	%f300, [%rd355];
	setp.leu.f32 	%p19, %f300, %f299;
	@%p19 bra 	$L__BB1_38;
	ld.global.f32 	%f305, [%rd36];
	neg.f32 	%f306, %f305;
	st.global.f32 	[%rd36], %f306;
	mul.f32 	%f301, %f305, 0fC0000000;
	// begin inline asm
	{  cvt.rn.f16.f32 %rs149, %f301;}

	// end inline asm
	st.global.u16 	[%rd37], %rs149;
	shl.b32 	%r376, %r15, 15;
	add.s32 	%r377, %r376, %r3;
	mul.wide.s32 	%rd356, %r377, 2;
	add.s64 	%rd357, %rd1, %rd356;
	ld.global.u16 	%rs150, [%rd357];
	// begin inline asm
	{  cvt.f32.f16 %f302, %rs150;}

	// end inline asm
	// begin inline asm
	{  cvt.f32.f16 %f303, %rs149;}

	// end inline asm
	mul.f32 	%f304, %f302, %f303;
	// begin inline asm
	{  cvt.rn.f16.f32 %rs152, %f304;}

	// end inline asm
	ld.shared.u16 	%rs154, [%r1];
	// begin inline asm
	{add.f16 %rs153,%rs154,%rs152;
}
	// end inline asm
	st.shared.u16 	[%r1], %rs153;
$L__BB1_38:
	bar.sync 	0;
	add.s32 	%r378, %r6, 19;
	and.b32  	%r379, %r378, 127;
	add.s32 	%r380, %r5, %r379;
	shl.b32 	%r381, %r378, 1;
	and.b32  	%r382, %r381, 254;
	add.s32 	%r384, %r368, %r382;
	ld.shared.u16 	%rs156, [%r384];
	// begin inline asm
	{  cvt.f32.f16 %f307, %rs156;}

	// end inline asm
	ld.global.f32 	%f308, [%rd5+76];
	mul.f32 	%f309, %f2, %f308;
	add.s32 	%r387, %r371, %r6;
	mul.wide.s32 	%rd358, %r387, 4;
	add.s64 	%rd359, %rd4, %rd358;
	ld.global.f32 	%f310, [%rd359+76];
	add.s32 	%r390, %r374, %r6;
	mul.wide.s32 	%rd360, %r390, 4;
	add.s64 	%rd361, %rd4, %rd360;
	ld.global.f32 	%f311, [%rd361+76];
	add.f32 	%f312, %f310, %f311;
	mul.f32 	%f313, %f312, %f1;
	sub.f32 	%f314, %f307, %f313;
	mul.f32 	%f315, %f309, %f314;
	mul.wide.u32 	%rd362, %r380, 2;
	add.s64 	%rd38, %rd3, %rd362;
	st.global.u16 	[%rd38], %rs3;
	ld.global.f32 	%f316, [%rd9+76];
	setp.leu.f32 	%p20, %f316, %f315;
	@%p20 bra 	$L__BB1_40;
	ld.global.f32 	%f321, [%rd5+76];
	neg.f32 	%f322, %f321;
	st.global.f32 	[%rd5+76], %f322;
	mul.f32 	%f317, %f321, 0fC0000000;
	// begin inline asm
	{  cvt.rn.f16.f32 %rs157, %f317;}

	// end inline asm
	st.global.u16 	[%rd38], %rs157;
	shl.b32 	%r391, %r6, 15;
	add.s32 	%r392, %r391, %r3;
	mul.wide.s32 	%rd363, %r392, 2;
	add.s64 	%rd364, %rd1, %rd363;
	ld.global.u16 	%rs158, [%rd364+1245184];
	// begin inline asm
	{  cvt.f32.f16 %f318, %rs158;}

	// end inline asm
	// begin inline asm
	{  cvt.f32.f16 %f319, %rs157;}

	// end inline asm
	mul.f32 	%f320, %f318, %f319;
	// begin inline asm
	{  cvt.rn.f16.f32 %rs160, %f320;}

	// end inline asm
	ld.shared.u16 	%rs162, [%r1];
	// begin inline asm
	{add.f16 %rs161,%rs162,%rs160;
}
	// end inline asm
	st.shared.u16 	[%r1], %rs161;
$L__BB1_40:
	bar.sync 	0;
	add.s32 	%r393, %r4, 20;
	and.b32  	%r394, %r393, 84;
	add.s32 	%r16, %r394, %r73;
	add.s32 	%r395, %r2, %r16;
	and.b32  	%r396, %r16, 127;
	add.s32 	%r397, %r5, %r396;
	shl.b32 	%r398, %r16, 1;
	and.b32  	%r399, %r398, 254;
	mov.u32 	%r400, deltas;
	add.s32 	%r401, %r400, %r399;
	ld.shared.u16 	%rs164, [%r401];
	// begin inline asm
	{  cvt.f32.f16 %f323, %rs164;}

	// end inline asm
	mul.wide.s32 	%rd365, %r395, 4;
	add.s64 	%rd39, %rd4, %rd365;
	ld.global.f32 	%f324, [%rd39];
	mul.f32 	%f325, %f2, %f324;
	add.s32 	%r402, %r2, 4161536;
	and.b32  	%r403, %r402, 4161536;
	add.s32 	%r404, %r403, %r16;
	mul.wide.s32 	%rd366, %r404, 4;
	add.s64 	%rd367, %rd4, %rd366;
	ld.global.f32 	%f326, [%rd367];
	add.s32 	%r405, %r2, 32768;
	and.b32  	%r406, %r405, 4161536;
	add.s32 	%r407, %r406, %r16;
	mul.wide.s32 	%rd368, %r407, 4;
	add.s64 	%rd369, %rd4, %rd368;
	ld.global.f32 	%f327, [%rd369];
	add.f32 	%f328, %f326, %f327;
	mul.f32 	%f329, %f328, %f1;
	sub.f32 	%f330, %f323, %f329;
	mul.f32 	%f331, %f325, %f330;
	mul.wide.u32 	%rd370, %r397, 2;
	add.s64 	%rd40, %rd3, %rd370;
	st.global.u16 	[%rd40], %rs3;
	add.s64 	%rd371, %rd2, %rd365;
	ld.global.f32 	%f332, [%rd371];
	setp.leu.f32 	%p21, %f332, %f331;
	@%p21 bra 	$L__BB1_42;
	ld.global.f32 	%f337, [%rd39];
	neg.f32 	%f338, %f337;
	st.global.f32 	[%rd39], %f338;
	mul.f32 	%f333, %f337, 0fC0000000;
	// begin inline asm
	{  cvt.rn.f16.f32 %rs165, %f333;}

	// end inline asm
	st.global.u16 	[%rd40], %rs165;
	shl.b32 	%r408, %r16, 15;
	add.s32 	%r409, %r408, %r3;
	mul.wide.s32 	%rd372, %r409, 2;
	add.s64 	%rd373, %rd1, %rd372;
	ld.global.u16 	%rs166, [%rd373];
	// begin inline asm
	{  cvt.f32.f16 %f334, %rs166;}

	// end inline asm
	// begin inline asm
	{  cvt.f32.f16 %f335, %rs165;}

	// end inline asm
	mul.f32 	%f336, %f334, %f335;
	// begin inline asm
	{  cvt.rn.f16.f32 %rs168, %f336;}

	// end inline asm
	ld.shared.u16 	%rs170, [%r1];
	// begin inline asm
	{add.f16 %rs169,%rs170,%rs168;
}
	// end inline asm
	st.shared.u16 	[%r1], %rs169;
$L__BB1_42:
	bar.sync 	0;
	add.s32 	%r410, %r6, 21;
	and.b32  	%r411, %r410, 127;
	add.s32 	%r412, %r5, %r411;
	shl.b32 	%r413, %r410, 1;
	and.b32  	%r414, %r413, 254;
	add.s32 	%r416, %r400, %r414;
	ld.shared.u16 	%rs172, [%r416];
	// begin inline asm
	{  cvt.f32.f16 %f339, %rs172;}

	// end inline asm
	ld.global.f32 	%f340, [%rd5+84];
	mul.f32 	%f341, %f2, %f340;
	add.s32 	%r419, %r403, %r6;
	mul.wide.s32 	%rd374, %r419, 4;
	add.s64 	%rd375, %rd4, %rd374;
	ld.global.f32 	%f342, [%rd375+84];
	add.s32 	%r422, %r406, %r6;
	mul.wide.s32 	%rd376, %r422, 4;
	add.s64 	%rd377, %rd4, %rd376;
	ld.global.f32 	%f343, [%rd377+84];
	add.f32 	%f344, %f342, %f343;
	mul.f32 	%f345, %f344, %f1;
	sub.f32 	%f346, %f339, %f345;
	mul.f32 	%f347, %f341, %f346;
	mul.wide.u32 	%rd378, %r412, 2;
	add.s64 	%rd41, %rd3, %rd378;
	st.global.u16 	[%rd41], %rs3;
	ld.global.f32 	%f348, [%rd9+84];
	setp.leu.f32 	%p22, %f348, %f347;
	@%p22 bra 	$L__BB1_44;
	ld.global.f32 	%f353, [%rd5+84];
	neg.f32 	%f354, %f353;
	st.global.f32 	[%rd5+84], %f354;
	mul.f32 	%f349, %f353, 0fC0000000;
	// begin inline asm
	{  cvt.rn.f16.f32 %rs173, %f349;}

	// end inline asm
	st.global.u16 	[%rd41], %rs173;
	shl.b32 	%r423, %r6, 15;
	add.s32 	%r424, %r423, %r3;
	mul.wide.s32 	%rd379, %r424, 2;
	add.s64 	%rd380, %rd1, %rd379;
	ld.global.u16 	%rs174, [%rd380+1376256];
	// begin inline asm
	{  cvt.f32.f16 %f350, %rs174;}

	// end inline asm
	// begin inline asm
	{  cvt.f32.f16 %f351, %rs173;}

	// end inline asm
	mul.f32 	%f352, %f350, %f351;
	// begin inline asm
	{  cvt.rn.f16.f32 %rs176, %f352;}

	// end inline asm
	ld.shared.u16 	%rs178, [%r1];
	// begin inline asm
	{add.f16 %rs177,%rs178,%rs176;
}
	// end inline asm
	st.shared.u16 	[%r1], %rs177;
$L__BB1_44:
	bar.sync 	0;
	add.s32 	%r425, %r4, 22;
	and.b32  	%r426, %r425, 86;
	add.s32 	%r17, %r426, %r73;
	add.s32 	%r427, %r2, %r17;
	and.b32  	%r428, %r17, 127;
	add.s32 	%r429, %r5, %r428;
	shl.b32 	%r430, %r17, 1;
	and.b32  	%r431, %r430, 254;
	mov.u32 	%r432, deltas;
	add.s32 	%r433, %r432, %r431;
	ld.shared.u16 	%rs180, [%r433];
	// begin inline asm
	{  cvt.f32.f16 %f355, %rs180;}

	// end inline asm
	mul.wide.s32 	%rd381, %r427, 4;
	add.s64 	%rd42, %rd4, %rd381;
	ld.global.f32 	%f356, [%rd42];
	mul.f32 	%f357, %f2, %f356;
	add.s32 	%r434, %r2, 4161536;
	and.b32  	%r435, %r434, 4161536;
	add.s32 	%r436, %r435, %r17;
	mul.wide.s32 	%rd382, %r436, 4;
	add.s64 	%rd383, %rd4, %rd382;
	ld.global.f32 	%f358, [%rd383];
	add.s32 	%r437, %r2, 32768;
	and.b32  	%r438, %r437, 4161536;
	add.s32 	%r439, %r438, %r17;
	mul.wide.s32 	%rd384, %r439, 4;
	add.s64 	%rd385, %rd4, %rd384;
	ld.global.f32 	%f359, [%rd385];
	add.f32 	%f360, %f358, %f359;
	mul.f32 	%f361, %f360, %f1;
	sub.f32 	%f362, %f355, %f361;
	mul.f32 	%f363, %f357, %f362;
	mul.wide.u32 	%rd386, %r429, 2;
	add.s64 	%rd43, %rd3, %rd386;
	st.global.u16 	[%rd43], %rs3;
	add.s64 	%rd387, %rd2, %rd381;
	ld.global.f32 	%f364, [%rd387];
	setp.leu.f32 	%p23, %f364, %f363;
	@%p23 bra 	$L__BB1_46;
	ld.global.f32 	%f369, [%rd42];
	neg.f32 	%f370, %f369;
	st.global.f32 	[%rd42], %f370;
	mul.f32 	%f365, %f369, 0fC0000000;
	// begin inline asm
	{  cvt.rn.f16.f32 %rs181, %f365;}

	// end inline asm
	st.global.u16 	[%rd43], %rs181;
	shl.b32 	%r440, %r17, 15;
	add.s32 	%r441, %r440, %r3;
	mul.wide.s32 	%rd388, %r441, 2;
	add.s64 	%rd389, %rd1, %rd388;
	ld.global.u16 	%rs182, [%rd389];
	// begin inline asm
	{  cvt.f32.f16 %f366, %rs182;}

	// end inline asm
	// begin inline asm
	{  cvt.f32.f16 %f367, %rs181;}

	// end inline asm
	mul.f32 	%f368, %f366, %f367;
	// begin inline asm
	{  cvt.rn.f16.f32 %rs184, %f368;}

	// end inline asm
	ld.shared.u16 	%rs186, [%r1];
	// begin inline asm
	{add.f16 %rs185,%rs186,%rs184;
}
	// end inline asm
	st.shared.u16 	[%r1], %rs185;
$L__BB1_46:
	bar.sync 	0;
	add.s32 	%r442, %r6, 23;
	and.b32  	%r443, %r442, 127;
	add.s32 	%r444, %r5, %r443;
	shl.b32 	%r445, %r442, 1;
	and.b32  	%r446, %r445, 254;
	add.s32 	%r448, %r432, %r446;
	ld.shared.u16 	%rs188, [%r448];
	// begin inline asm
	{  cvt.f32.f16 %f371, %rs188;}

	// end inline asm
	ld.global.f32 	%f372, [%rd5+92];
	mul.f32 	%f373, %f2, %f372;
	add.s32 	%r451, %r435, %r6;
	mul.wide.s32 	%rd390, %r451, 4;
	add.s64 	%rd391, %rd4, %rd390;
	ld.global.f32 	%f374, [%rd391+92];
	add.s32 	%r454, %r438, %r6;
	mul.wide.s32 	%rd392, %r454, 4;
	add.s64 	%rd393, %rd4, %rd392;
	ld.global.f32 	%f375, [%rd393+92];
	add.f32 	%f376, %f374, %f375;
	mul.f32 	%f377, %f376, %f1;
	sub.f32 	%f378, %f371, %f377;
	mul.f32 	%f379, %f373, %f378;
	mul.wide.u32 	%rd394, %r444, 2;
	add.s64 	%rd44, %rd3, %rd394;
	st.global.u16 	[%rd44], %rs3;
	ld.global.f32 	%f380, [%rd9+92];
	setp.leu.f32 	%p24, %f380, %f379;
	@%p24 bra 	$L__BB1_48;
	ld.global.f32 	%f385, [%rd5+92];
	neg.f32 	%f386, %f385;
	st.global.f32 	[%rd5+92], %f386;
	mul.f32 	%f381, %f385, 0fC0000000;
	// begin inline asm
	{  cvt.rn.f16.f32 %rs189, %f381;}

	// end inline asm
	st.global.u16 	[%rd44], %rs189;
	shl.b32 	%r455, %r6, 15;
	add.s32 	%r456, %r455, %r3;
	mul.wide.s32 	%rd395, %r456, 2;
	add.s64 	%rd396, %rd1, %rd395;
	ld.global.u16 	%rs190, [%rd396+1507328];
	// begin inline asm
	{  cvt.f32.f16 %f382, %rs190;}

	// end inline asm
	// begin inline asm
	{  cvt.f32.f16 %f383, %rs189;}

	// end inline asm
	mul.f32 	%f384, %f382, %f383;
	// begin inline asm
	{  cvt.rn.f16.f32 %rs192, %f384;}

	// end inline asm
	ld.shared.u16 	%rs194, [%r1];
	// begin inline asm
	{add.f16 %rs193,%rs194,%rs192;
}
	// end inline asm
	st.shared.u16 	[%r1], %rs193;
$L__BB1_48:
	bar.sync 	0;
	add.s32 	%r457, %r4, 24;
	and.b32  	%r458, %r457, 88;
	add.s32 	%r18, %r458, %r73;
	add.s32 	%r459, %r2, %r18;
	and.b32  	%r460, %r18, 127;
	add.s32 	%r461, %r5, %r460;
	shl.b32 	%r462, %r18, 1;
	and.b32  	%r463, %r462, 254;
	mov.u32 	%r464, deltas;
	add.s32 	%r465, %r464, %r463;
	ld.shared.u16 	%rs196, [%r465];
	// begin inline asm
	{  cvt.f32.f16 %f387, %rs196;}

	// end inline asm
	mul.wide.s32 	%rd397, %r459, 4;
	add.s64 	%rd45, %rd4, %rd397;
	ld.global.f32 	%f388, [%rd45];
	mul.f32 	%f389, %f2, %f388;
	add.s32 	%r466, %r2, 4161536;
	and.b32  	%r467, %r466, 4161536;
	add.s32 	%r468, %r467, %r18;
	mul.wide.s32 	%rd398, %r468, 4;
	add.s64 	%rd399, %rd4, %rd398;
	ld.global.f32 	%f390, [%rd399];
	add.s32 	%r469, %r2, 32768;
	and.b32  	%r470, %r469, 4161536;
	add.s32 	%r471, %r470, %r18;
	mul.wide.s32 	%rd400, %r471, 4;
	add.s64 	%rd401, %rd4, %rd400;
	ld.global.f32 	%f391, [%rd401];
	add.f32 	%f392, %f390, %f391;
	mul.f32 	%f393, %f392, %f1;
	sub.f32 	%f394, %f387, %f393;
	mul.f32 	%f395, %f389, %f394;
	mul.wide.u32 	%rd402, %r461, 2;
	add.s64 	%rd46, %rd3, %rd402;
	st.global.u16 	[%rd46], %rs3;
	add.s64 	%rd403, %rd2, %rd397;
	ld.global.f32 	%f396, [%rd403];
	setp.leu.f32 	%p25, %f396, %f395;
	@%p25 bra 	$L__BB1_50;
	ld.global.f32 	%f401, [%rd45];
	neg.f32 	%f402, %f401;
	st.global.f32 	[%rd45], %f402;
	mul.f32 	%f397, %f401, 0fC0000000;
	// begin inline asm
	{  cvt.rn.f16.f32 %rs197, %f397;}

	// end inline asm
	st.global.u16 	[%rd46], %rs197;
	shl.b32 	%r472, %r18, 15;
	add.s32 	%r473, %r472, %r3;
	mul.wide.s32 	%rd404, %r473, 2;
	add.s64 	%rd405, %rd1, %rd404;
	ld.global.u16 	%rs198, [%rd405];
	// begin inline asm
	{  cvt.f32.f16 %f398, %rs198;}

	// end inline asm
	// begin inline asm
	{  cvt.f32.f16 %f399, %rs197;}

	// end inline asm
	mul.f32 	%f400, %f398, %f399;
	// begin inline asm
	{  cvt.rn.f16.f32 %rs200, %f400;}

	// end inline asm
	ld.shared.u16 	%rs202, [%r1];
	// begin inline asm
	{add.f16 %rs201,%rs202,%rs200;
}
	// end inline asm
	st.shared.u16 	[%r1], %rs201;
$L__BB1_50:
	bar.sync 	0;
	add.s32 	%r474, %r6, 25;
	and.b32  	%r475, %r474, 127;
	add.s32 	%r476, %r5, %r475;
	shl.b32 	%r477, %r474, 1;
	and.b32  	%r478, %r477, 254;
	add.s32 	%r480, %r464, %r478;
	ld.shared.u16 	%rs204, [%r480];
	// begin inline asm
	{  cvt.f32.f16 %f403, %rs204;}

	// end inline asm
	ld.global.f32 	%f404, [%rd5+100];
	mul.f32 	%f405, %f2, %f404;
	add.s32 	%r483, %r467, %r6;
	mul.wide.s32 	%rd406, %r483, 4;
	add.s64 	%rd407, %rd4, %rd406;
	ld.global.f32 	%f406, [%rd407+100];
	add.s32 	%r486, %r470, %r6;
	mul.wide.s32 	%rd408, %r486, 4;
	add.s64 	%rd409, %rd4, %rd408;
	ld.global.f32 	%f407, [%rd409+100];
	add.f32 	%f408, %f406, %f407;
	mul.f32 	%f409, %f408, %f1;
	sub.f32 	%f410, %f403, %f409;
	mul.f32 	%f411, %f405, %f410;
	mul.wide.u32 	%rd410, %r476, 2;
	add.s64 	%rd47, %rd3, %rd410;
	st.global.u16 	[%rd47], %rs3;
	ld.global.f32 	%f412, [%rd9+100];
	setp.leu.f32 	%p26, %f412, %f411;
	@%p26 bra 	$L__BB1_52;
	ld.global.f32 	%f417, [%rd5+100];
	neg.f32 	%f418, %f417;
	st.global.f32 	[%rd5+100], %f418;
	mul.f32 	%f413, %f417, 0fC0000000;
	// begin inline asm
	{  cvt.rn.f16.f32 %rs205, %f413;}

	// end inline asm
	st.global.u16 	[%rd47], %rs205;
	shl.b32 	%r487, %r6, 15;
	add.s32 	%r488, %r487, %r3;
	mul.wide.s32 	%rd411, %r488, 2;
	add.s64 	%rd412, %rd1, %rd411;
	ld.global.u16 	%rs206, [%rd412+1638400];
	// begin inline asm
	{  cvt.f32.f16 %f414, %rs206;}

	// end inline asm
	// begin inline asm
	{  cvt.f32.f16 %f415, %rs205;}

	// end inline asm
	mul.f32 	%f416, %f414, %f415;
	// begin inline asm
	{  cvt.rn.f16.f32 %rs208, %f416;}

	// end inline asm
	ld.shared.u16 	%rs210, [%r1];
	// begin inline asm
	{add.f16 %rs209,%rs210,%rs208;
}
	// end inline asm
	st.shared.u16 	[%r1], %rs209;
$L__BB1_52:
	bar.sync 	0;
	add.s32 	%r489, %r4, 26;
	and.b32  	%r490, %r489, 90;
	add.s32 	%r19, %r490, %r73;
	add.s32 	%r491, %r2, %r19;
	and.b32  	%r492, %r19, 127;
	add.s32 	%r493, %r5, %r492;
	shl.b32 	%r494, %r19, 1;
	and.b32  	%r495, %r494, 254;
	mov.u32 	%r496, deltas;
	add.s32 	%r497, %r496, %r495;
	ld.shared.u16 	%rs212, [%r497];
	// begin inline asm
	{  cvt.f32.f16 %f419, %rs212;}

	// end inline asm
	mul.wide.s32 	%rd413, %r491, 4;
	add.s64 	%rd48, %rd4, %rd413;
	ld.global.f32 	%f420, [%rd48];
	mul.f32 	%f421, %f2, %f420;
	add.s32 	%r498, %r2, 4161536;
	and.b32  	%r499, %r498, 4161536;
	add.s32 	%r500, %r499, %r19;
	mul.wide.s32 	%rd414, %r500, 4;
	add.s64 	%rd415, %rd4, %rd414;
	ld.global.f32 	%f422, [%rd415];
	add.s32 	%r501, %r2, 32768;
	and.b32  	%r502, %r501, 4161536;
	add.s32 	%r503, %r502, %r19;
	mul.wide.s32 	%rd416, %r503, 4;
	add.s64 	%rd417, %rd4, %rd416;
	ld.global.f32 	%f423, [%rd417];
	add.f32 	%f424, %f422, %f423;
	mul.f32 	%f425, %f424, %f1;
	sub.f32 	%f426, %f419, %f425;
	mul.f32 	%f427, %f421, %f426;
	mul.wide.u32 	%rd418, %r493, 2;
	add.s64 	%rd49, %rd3, %rd418;
	st.global.u16 	[%rd49], %rs3;
	add.s64 	%rd419, %rd2, %rd413;
	ld.global.f32 	%f428, [%rd419];
	setp.leu.f32 	%p27, %f428, %f427;
	@%p27 bra 	$L__BB1_54;
	ld.global.f32 	%f433, [%rd48];
	neg.f32 	%f434, %f433;
	st.global.f32 	[%rd48], %f434;
	mul.f32 	%f429, %f433, 0fC0000000;
	// begin inline asm
	{  cvt.rn.f16.f32 %rs213, %f429;}

	// end inline asm
	st.global.u16 	[%rd49], %rs213;
	shl.b32 	%r504, %r19, 15;
	add.s32 	%r505, %r504, %r3;
	mul.wide.s32 	%rd420, %r505, 2;
	add.s64 	%rd421, %rd1, %rd420;
	ld.global.u16 	%rs214, [%rd421];
	// begin inline asm
	{  cvt.f32.f16 %f430, %rs214;}

	// end inline asm
	// begin inline asm
	{  cvt.f32.f16 %f431, %rs213;}

	// end inline asm
	mul.f32 	%f432, %f430, %f431;
	// begin inline asm
	{  cvt.rn.f16.f32 %rs216, %f432;}

	// end inline asm
	ld.shared.u16 	%rs218, [%r1];
	// begin inline asm
	{add.f16 %rs217,%rs218,%rs216;
}
	// end inline asm
	st.shared.u16 	[%r1], %rs217;
$L__BB1_54:
	bar.sync 	0;
	add.s32 	%r506, %r6, 27;
	and.b32  	%r507, %r506, 127;
	add.s32 	%r508, %r5, %r507;
	shl.b32 	%r509, %r506, 1;
	and.b32  	%r510, %r509, 254;
	add.s32 	%r512, %r496, %r510;
	ld.shared.u16 	%rs220, [%r512];
	// begin inline asm
	{  cvt.f32.f16 %f435, %rs220;}

	// end inline asm
	ld.global.f32 	%f436, [%rd5+108];
	mul.f32 	%f437, %f2, %f436;
	add.s32 	%r515, %r499, %r6;
	mul.wide.s32 	%rd422, %r515, 4;
	add.s64 	%rd423, %rd4, %rd422;
	ld.global.f32 	%f438, [%rd423+108];
	add.s32 	%r518, %r502, %r6;
	mul.wide.s32 	%rd424, %r518, 4;
	add.s64 	%rd425, %rd4, %rd424;
	ld.global.f32 	%f439, [%rd425+108];
	add.f32 	%f440, %f438, %f439;
	mul.f32 	%f441, %f440, %f1;
	sub.f32 	%f442, %f435, %f441;
	mul.f32 	%f443, %f437, %f442;
	mul.wide.u32 	%rd426, %r508, 2;
	add.s64 	%rd50, %rd3, %rd426;
	st.global.u16 	[%rd50], %rs3;
	ld.global.f32 	%f444, [%rd9+108];
	setp.leu.f32 	%p28, %f444, %f443;
	@%p28 bra 	$L__BB1_56;
	ld.global.f32 	%f449, [%rd5+108];
	neg.f32 	%f450, %f449;
	st.global.f32 	[%rd5+108], %f450;
	mul.f32 	%f445, %f449, 0fC0000000;
	// begin inline asm
	{  cvt.rn.f16.f32 %rs221, %f445;}

	// end inline asm
	st.global.u16 	[%rd50], %rs221;
	shl.b32 	%r519, %r6, 15;
	add.s32 	%r520, %r519, %r3;
	mul.wide.s32 	%rd427, %r520, 2;
	add.s64 	%rd428, %rd1, %rd427;
	ld.global.u16 	%rs222, [%rd428+1769472];
	// begin inline asm
	{  cvt.f32.f16 %f446, %rs222;}

	// end inline asm
	// begin inline asm
	{  cvt.f32.f16 %f447, %rs221;}

	// end inline asm
	mul.f32 	%f448, %f446, %f447;
	// begin inline asm
	{  cvt.rn.f16.f32 %rs224, %f448;}

	// end inline asm
	ld.shared.u16 	%rs226, [%r1];
	// begin inline asm
	{add.f16 %rs225,%rs226,%rs224;
}
	// end inline asm
	st.shared.u16 	[%r1], %rs225;
$L__BB1_56:
	bar.sync 	0;
	add.s32 	%r521, %r4, 28;
	and.b32  	%r522, %r521, 92;
	add.s32 	%r20, %r522, %r73;
	add.s32 	%r523, %r2, %r20;
	and.b32  	%r524, %r20, 127;
	add.s32 	%r525, %r5, %r524;
	shl.b32 	%r526, %r20, 1;
	and.b32  	%r527, %r526, 254;
	mov.u32 	%r528, deltas;
	add.s32 	%r529, %r528, %r527;
	ld.shared.u16 	%rs228, [%r529];
	// begin inline asm
	{  cvt.f32.f16 %f451, %rs228;}

	// end inline asm
	mul.wide.s32 	%rd429, %r523, 4;
	add.s64 	%rd51, %rd4, %rd429;
	ld.global.f32 	%f452, [%rd51];
	mul.f32 	%f453, %f2, %f452;
	add.s32 	%r530, %r2, 4161536;
	and.b32  	%r531, %r530, 4161536;
	add.s32 	%r532, %r531, %r20;
	mul.wide.s32 	%rd430, %r532, 4;
	add.s64 	%rd431, %rd4, %rd430;
	ld.global.f32 	%f454, [%rd431];
	add.s32 	%r533, %r2, 32768;
	and.b32  	%r534, %r533, 4161536;
	add.s32 	%r535, %r534, %r20;
	mul.wide.s32 	%rd432, %r535, 4;
	add.s64 	%rd433, %rd4, %rd432;
	ld.global.f32 	%f455, [%rd433];
	add.f32 	%f456, %f454, %f455;
	mul.f32 	%f457, %f456, %f1;
	sub.f32 	%f458, %f451, %f457;
	mul.f32 	%f459, %f453, %f458;
	mul.wide.u32 	%rd434, %r525, 2;
	add.s64 	%rd52, %rd3, %rd434;
	st.global.u16 	[%rd52], %rs3;
	add.s64 	%rd435, %rd2, %rd429;
	ld.global.f32 	%f460, [%rd435];
	setp.leu.f32 	%p29, %f460, %f459;
	@%p29 bra 	$L__BB1_58;
	ld.global.f32 	%f465, [%rd51];
	neg.f32 	%f466, %f465;
	st.global.f32 	[%rd51], %f466;
	mul.f32 	%f461, %f465, 0fC0000000;
	// begin inline asm
	{  cvt.rn.f16.f32 %rs229, %f461;}

	// end inline asm
	st.global.u16 	[%rd52], %rs229;
	shl.b32 	%r536, %r20, 15;
	add.s32 	%r537, %r536, %r3;
	mul.wide.s32 	%rd436, %r537, 2;
	add.s64 	%rd437, %rd1, %rd436;
	ld.global.u16 	%rs230, [%rd437];
	// begin inline asm
	{  cvt.f32.f16 %f462, %rs230;}

	// end inline asm
	// begin inline asm
	{  cvt.f32.f16 %f463, %rs229;}

	// end inline asm
	mul.f32 	%f464, %f462, %f463;
	// begin inline asm
	{  cvt.rn.f16.f32 %rs232, %f464;}

	// end inline asm
	ld.shared.u16 	%rs234, [%r1];
	// begin inline asm
	{add.f16 %rs233,%rs234,%rs232;
}
	// end inline asm
	st.shared.u16 	[%r1], %rs233;
$L__BB1_58:
	bar.sync 	0;
	add.s32 	%r538, %r6, 29;
	and.b32  	%r539, %r538, 127;
	add.s32 	%r540, %r5, %r539;
	shl.b32 	%r541, %r538, 1;
	and.b32  	%r542, %r541, 254;
	add.s32 	%r544, %r528, %r542;
	ld.shared.u16 	%rs236, [%r544];
	// begin inline asm
	{  cvt.f32.f16 %f467, %rs236;}

	// end inline asm
	ld.global.f32 	%f468, [%rd5+116];
	mul.f32 	%f469, %f2, %f468;
	add.s32 	%r547, %r531, %r6;
	mul.wide.s32 	%rd438, %r547, 4;
	add.s64 	%rd439, %rd4, %rd438;
	ld.global.f32 	%f470, [%rd439+116];
	add.s32 	%r550, %r534, %r6;
	mul.wide.s32 	%rd440, %r550, 4;
	add.s64 	%rd441, %rd4, %rd440;
	ld.global.f32 	%f471, [%rd441+116];
	add.f32 	%f472, %f470, %f471;
	mul.f32 	%f473, %f472, %f1;
	sub.f32 	%f474, %f467, %f473;
	mul.f32 	%f475, %f469, %f474;
	mul.wide.u32 	%rd442, %r540, 2;
	add.s64 	%rd53, %rd3, %rd442;
	st.global.u16 	[%rd53], %rs3;
	ld.global.f32 	%f476, [%rd9+116];
	setp.leu.f32 	%p30, %f476, %f475;
	@%p30 bra 	$L__BB1_60;
	ld.global.f32 	%f481, [%rd5+116];
	neg.f32 	%f482, %f481;
	st.global.f32 	[%rd5+116], %f482;
	mul.f32 	%f477, %f481, 0fC0000000;
	// begin inline asm
	{  cvt.rn.f16.f32 %rs237, %f477;}

	// end inline asm
	st.global.u16 	[%rd53], %rs237;
	shl.b32 	%r551, %r6, 15;
	add.s32 	%r552, %r551, %r3;
	mul.wide.s32 	%rd443, %r552, 2;
	add.s64 	%rd444, %rd1, %rd443;
	ld.global.u16 	%rs238, [%rd444+1900544];
	// begin inline asm
	{  cvt.f32.f16 %f478, %rs238;}

	// end inline asm
	// begin inline asm
	{  cvt.f32.f16 %f479, %rs237;}

	// end inline asm
	mul.f32 	%f480, %f478, %f479;
	// begin inline asm
	{  cvt.rn.f16.f32 %rs240, %f480;}

	// end inline asm
	ld.shared.u16 	%rs242, [%r1];
	// begin inline asm
	{add.f16 %rs241,%rs242,%rs240;
}
	// end inline asm
	st.shared.u16 	[%r1], %rs241;
$L__BB1_60:
	bar.sync 	0;
	add.s32 	%r553, %r4, 30;
	and.b32  	%r554, %r553, 94;
	add.s32 	%r21, %r554, %r73;
	add.s32 	%r555, %r2, %r21;
	and.b32  	%r556, %r21, 127;
	add.s32 	%r557, %r5, %r556;
	shl.b32 	%r558, %r21, 1;
	and.b32  	%r559, %r558, 254;
	mov.u32 	%r560, deltas;
	add.s32 	%r561, %r560, %r559;
	ld.shared.u16 	%rs244, [%r561];
	// begin inline asm
	{  cvt.f32.f16 %f483, %rs244;}

	// end inline asm
	mul.wide.s32 	%rd445, %r555, 4;
	add.s64 	%rd54, %rd4, %rd445;
	ld.global.f32 	%f484, [%rd54];
	mul.f32 	%f485, %f2, %f484;
	add.s32 	%r562, %r2, 4161536;
	and.b32  	%r563, %r562, 4161536;
	add.s32 	%r564, %r563, %r21;
	mul.wide.s32 	%rd446, %r564, 4;
	add.s64 	%rd447, %rd4, %rd446;
	ld.global.f32 	%f486, [%rd447];
	add.s32 	%r565, %r2, 32768;
	and.b32  	%r566, %r565, 4161536;
	add.s32 	%r567, %r566, %r21;
	mul.wide.s32 	%rd448, %r567, 4;
	add.s64 	%rd449, %rd4, %rd448;
	ld.global.f32 	%f487, [%rd449];
	add.f32 	%f488, %f486, %f487;
	mul.f32 	%f489, %f488, %f1;
	sub.f32 	%f490, %f483, %f489;
	mul.f32 	%f491, %f485, %f490;
	mul.wide.u32 	%rd450, %r557, 2;
	add.s64 	%rd55, %rd3, %rd450;
	st.global.u16 	[%rd55], %rs3;
	add.s64 	%rd451, %rd2, %rd445;
	ld.global.f32 	%f492, [%rd451];
	setp.leu.f32 	%p31, %f492, %f491;
	@%p31 bra 	$L__BB1_62;
	ld.global.f32 	%f497, [%rd54];
	neg.f32 	%f498, %f497;
	st.global.f32 	[%rd54], %f498;
	mul.f32 	%f493, %f497, 0fC0000000;
	// begin inline asm
	{  cvt.rn.f16.f32 %rs245, %f493;}

	// end inline asm
	st.global.u16 	[%rd55], %rs245;
	shl.b32 	%r568, %r21, 15;
	add.s32 	%r569, %r568, %r3;
	mul.wide.s32 	%rd452, %r569, 2;
	add.s64 	%rd453, %rd1, %rd452;
	ld.global.u16 	%rs246, [%rd453];
	// begin inline asm
	{  cvt.f32.f16 %f494, %rs246;}

	// end inline asm
	// begin inline asm
	{  cvt.f32.f16 %f495, %rs245;}

	// end inline asm
	mul.f32 	%f496, %f494, %f495;
	// begin inline asm
	{  cvt.rn.f16.f32 %rs248, %f496;}

	// end inline asm
	ld.shared.u16 	%rs250, [%r1];
	// begin inline asm
	{add.f16 %rs249,%rs250,%rs248;
}
	// end inline asm
	st.shared.u16 	[%r1], %rs249;
$L__BB1_62:
	bar.sync 	0;
	add.s32 	%r570, %r6, 31;
	and.b32  	%r571, %r570, 127;
	add.s32 	%r572, %r5, %r571;
	shl.b32 	%r573, %r570, 1;
	and.b32  	%r574, %r573, 254;
	add.s32 	%r576, %r560, %r574;
	ld.shared.u16 	%rs252, [%r576];
	// begin inline asm
	{  cvt.f32.f16 %f499, %rs252;}

	// end inline asm
	ld.global.f32 	%f500, [%rd5+124];
	mul.f32 	%f501, %f2, %f500;
	add.s32 	%r579, %r563, %r6;
	mul.wide.s32 	%rd454, %r579, 4;
	add.s64 	%rd455, %rd4, %rd454;
	ld.global.f32 	%f502, [%rd455+124];
	add.s32 	%r582, %r566, %r6;
	mul.wide.s32 	%rd456, %r582, 4;
	add.s64 	%rd457, %rd4, %rd456;
	ld.global.f32 	%f503, [%rd457+124];
	add.f32 	%f504, %f502, %f503;
	mul.f32 	%f505, %f504, %f1;
	sub.f32 	%f506, %f499, %f505;
	mul.f32 	%f507, %f501, %f506;
	mul.wide.u32 	%rd458, %r572, 2;
	add.s64 	%rd56, %rd3, %rd458;
	st.global.u16 	[%rd56], %rs3;
	ld.global.f32 	%f508, [%rd9+124];
	setp.leu.f32 	%p32, %f508, %f507;
	@%p32 bra 	$L__BB1_64;
	ld.global.f32 	%f513, [%rd5+124];
	neg.f32 	%f514, %f513;
	st.global.f32 	[%rd5+124], %f514;
	mul.f32 	%f509, %f513, 0fC0000000;
	// begin inline asm
	{  cvt.rn.f16.f32 %rs253, %f509;}

	// end inline asm
	st.global.u16 	[%rd56], %rs253;
	shl.b32 	%r583, %r6, 15;
	add.s32 	%r584, %r583, %r3;
	mul.wide.s32 	%rd459, %r584, 2;
	add.s64 	%rd460, %rd1, %rd459;
	ld.global.u16 	%rs254, [%rd460+2031616];
	// begin inline asm
	{  cvt.f32.f16 %f510, %rs254;}

	// end inline asm
	// begin inline asm
	{  cvt.f32.f16 %f511, %rs253;}

	// end inline asm
	mul.f32 	%f512, %f510, %f511;
	// begin inline asm
	{  cvt.rn.f16.f32 %rs256, %f512;}

	// end inline asm
	ld.shared.u16 	%rs258, [%r1];
	// begin inline asm
	{add.f16 %rs257,%rs258,%rs256;
}
	// end inline asm
	st.shared.u16 	[%r1], %rs257;
$L__BB1_64:
	bar.sync 	0;
	add.s32 	%r585, %r4, 32;
	and.b32  	%r586, %r585, 96;
	add.s32 	%r22, %r586, %r73;
	add.s32 	%r587, %r2, %r22;
	and.b32  	%r588, %r22, 127;
	add.s32 	%r589, %r5, %r588;
	shl.b32 	%r590, %r22, 1;
	and.b32  	%r591, %r590, 254;
	mov.u32 	%r592, deltas;
	add.s32 	%r593, %r592, %r591;
	ld.shared.u16 	%rs260, [%r593];
	// begin inline asm
	{  cvt.f32.f16 %f515, %rs260;}

	// end inline asm
	mul.wide.s32 	%rd461, %r587, 4;
	add.s64 	%rd57, %rd4, %rd461;
	ld.global.f32 	%f516, [%rd57];
	mul.f32 	%f517, %f2, %f516;
	add.s32 	%r594, %r2, 4161536;
	and.b32  	%r595, %r594, 4161536;
	add.s32 	%r596, %r595, %r22;
	mul.wide.s32 	%rd462, %r596, 4;
	add.s64 	%rd463, %rd4, %rd462;
	ld.global.f32 	%f518, [%rd463];
	add.s32 	%r597, %r2, 32768;
	and.b32  	%r598, %r597, 4161536;
	add.s32 	%r599, %r598, %r22;
	mul.wide.s32 	%rd464, %r599, 4;
	add.s64 	%rd465, %rd4, %rd464;
	ld.global.f32 	%f519, [%rd465];
	add.f32 	%f520, %f518, %f519;
	mul.f32 	%f521, %f520, %f1;
	sub.f32 	%f522, %f515, %f521;
	mul.f32 	%f523, %f517, %f522;
	mul.wide.u32 	%rd466, %r589, 2;
	add.s64 	%rd58, %rd3, %rd466;
	st.global.u16 	[%rd58], %rs3;
	add.s64 	%rd467, %rd2, %rd461;
	ld.global.f32 	%f524, [%rd467];
	setp.leu.f32 	%p33, %f524, %f523;
	@%p33 bra 	$L__BB1_66;
	ld.global.f32 	%f529, [%rd57];
	neg.f32 	%f530, %f529;
	st.global.f32 	[%rd57], %f530;
	mul.f32 	%f525, %f529, 0fC0000000;
	// begin inline asm
	{  cvt.rn.f16.f32 %rs261, %f525;}

	// end inline asm
	st.global.u16 	[%rd58], %rs261;
	shl.b32 	%r600, %r22, 15;
	add.s32 	%r601, %r600, %r3;
	mul.wide.s32 	%rd468, %r601, 2;
	add.s64 	%rd469, %rd1, %rd468;
	ld.global.u16 	%rs262, [%rd469];
	// begin inline asm
	{  cvt.f32.f16 %f526, %rs262;}

	// end inline asm
	// begin inline asm
	{  cvt.f32.f16 %f527, %rs261;}

	// end inline asm
	mul.f32 	%f528, %f526, %f527;
	// begin inline asm
	{  cvt.rn.f16.f32 %rs264, %f528;}

	// end inline asm
	ld.shared.u16 	%rs266, [%r1];
	// begin inline asm
	{add.f16 %rs265,%rs266,%rs264;
}
	// end inline asm
	st.shared.u16 	[%r1], %rs265;
$L__BB1_66:
	bar.sync 	0;
	add.s32 	%r602, %r6, 33;
	and.b32  	%r603, %r602, 127;
	add.s32 	%r604, %r5, %r603;
	shl.b32 	%r605, %r602, 1;
	and.b32  	%r606, %r605, 254;
	add.s32 	%r608, %r592, %r606;
	ld.shared.u16 	%rs268, [%r608];
	// begin inline asm
	{  cvt.f32.f16 %f531, %rs268;}

	// end inline asm
	ld.global.f32 	%f532, [%rd5+132];
	mul.f32 	%f533, %f2, %f532;
	add.s32 	%r611, %r595, %r6;
	mul.wide.s32 	%rd470, %r611, 4;
	add.s64 	%rd471, %rd4, %rd470;
	ld.global.f32 	%f534, [%rd471+132];
	add.s32 	%r614, %r598, %r6;
	mul.wide.s32 	%rd472, %r614, 4;
	add.s64 	%rd473, %rd4, %rd472;
	ld.global.f32 	%f535, [%rd473+132];
	add.f32 	%f536, %f534, %f535;
	mul.f32 	%f537, %f536, %f1;
	sub.f32 	%f538, %f531, %f537;
	mul.f32 	%f539, %f533, %f538;
	mul.wide.u32 	%rd474, %r604, 2;
	add.s64 	%rd59, %rd3, %rd474;
	st.global.u16 	[%rd59], %rs3;
	ld.global.f32 	%f540, [%rd9+132];
	setp.leu.f32 	%p34, %f540, %f539;
	@%p34 bra 	$L__BB1_68;
	ld.global.f32 	%f545, [%rd5+132];
	neg.f32 	%f546, %f545;
	st.global.f32 	[%rd5+132], %f546;
	mul.f32 	%f541, %f545, 0fC0000000;
	// begin inline asm
	{  cvt.rn.f16.f32 %rs269, %f541;}

	// end inline asm
	st.global.u16 	[%rd59], %rs269;
	shl.b32 	%r615, %r6, 15;
	add.s32 	%r616, %r615, %r3;
	mul.wide.s32 	%rd475, %r616, 2;
	add.s64 	%rd476, %rd1, %rd475;
	ld.global.u16 	%rs270, [%rd476+2162688];
	// begin inline asm
	{  cvt.f32.f16 %f542, %rs270;}

	// end inline asm
	// begin inline asm
	{  cvt.f32.f16 %f543, %rs269;}

	// end inline asm
	mul.f32 	%f544, %f542, %f543;
	// begin inline asm
	{  cvt.rn.f16.f32 %rs272, %f544;}

	// end inline asm
	ld.shared.u16 	%rs274, [%r1];
	// begin inline asm
	{add.f16 %rs273,%rs274,%rs272;
}
	// end inline asm
	st.shared.u16 	[%r1], %rs273;
$L__BB1_68:
	bar.sync 	0;
	add.s32 	%r617, %r4, 34;
	and.b32  	%r618, %r617, 98;
	add.s32 	%r23, %r618, %r73;
	add.s32 	%r619, %r2, %r23;
	and.b32  	%r620, %r23, 127;
	add.s32 	%r621, %r5, %r620;
	shl.b32 	%r622, %r23, 1;
	and.b32  	%r623, %r622, 254;
	mov.u32 	%r624, deltas;
	add.s32 	%r625, %r624, %r623;
	ld.shared.u16 	%rs276, [%r625];
	// begin inline asm
	{  cvt.f32.f16 %f547, %rs276;}

	// end inline asm
	mul.wide.s32 	%rd477, %r619, 4;
	add.s64 	%rd60, %rd4, %rd477;
	ld.global.f32 	%f548, [%rd60];
	mul.f32 	%f549, %f2, %f548;
	add.s32 	%r626, %r2, 4161536;
	and.b32  	%r627, %r626, 4161536;
	add.s32 	%r628, %r627, %r23;
	mul.wide.s32 	%rd478, %r628, 4;
	add.s64 	%rd479, %rd4, %rd478;
	ld.global.f32 	%f550, [%rd479];
	add.s32 	%r629, %r2, 32768;
	and.b32  	%r630, %r629, 4161536;
	add.s32 	%r631, %r630, %r23;
	mul.wide.s32 	%rd480, %r631, 4;
	add.s64 	%rd481, %rd4, %rd480;
	ld.global.f32 	%f551, [%rd481];
	add.f32 	%f552, %f550, %f551;
	mul.f32 	%f553, %f552, %f1;
	sub.f32 	%f554, %f547, %f553;
	mul.f32 	%f555, %f549, %f554;
	mul.wide.u32 	%rd482, %r621, 2;
	add.s64 	%rd61, %rd3, %rd482;
	st.global.u16 	[%rd61], %rs3;
	add.s64 	%rd483, %rd2, %rd477;
	ld.global.f32 	%f556, [%rd483];
	setp.leu.f32 	%p35, %f556, %f555;
	@%p35 bra 	$L__BB1_70;
	ld.global.f32 	%f561, [%rd60];
	neg.f32 	%f562, %f561;
	st.global.f32 	[%rd60], %f562;
	mul.f32 	%f557, %f561, 0fC0000000;
	// begin inline asm
	{  cvt.rn.f16.f32 %rs277, %f557;}

	// end inline asm
	st.global.u16 	[%rd61], %rs277;
	shl.b32 	%r632, %r23, 15;
	add.s32 	%r633, %r632, %r3;
	mul.wide.s32 	%rd484, %r633, 2;
	add.s64 	%rd485, %rd1, %rd484;
	ld.global.u16 	%rs278, [%rd485];
	// begin inline asm
	{  cvt.f32.f16 %f558, %rs278;}

	// end inline asm
	// begin inline asm
	{  cvt.f32.f16 %f559, %rs277;}

	// end inline asm
	mul.f32 	%f560, %f558, %f559;
	// begin inline asm
	{  cvt.rn.f16.f32 %rs280, %f560;}

	// end inline asm
	ld.shared.u16 	%rs282, [%r1];
	// begin inline asm
	{add.f16 %rs281,%rs282,%rs280;
}
	// end inline asm
	st.shared.u16 	[%r1], %rs281;
$L__BB1_70:
	bar.sync 	0;
	add.s32 	%r634, %r6, 35;
	and.b32  	%r635, %r634, 127;
	add.s32 	%r636, %r5, %r635;
	shl.b32 	%r637, %r634, 1;
	and.b32  	%r638, %r637, 254;
	add.s32 	%r640, %r624, %r638;
	ld.shared.u16 	%rs284, [%r640];
	// begin inline asm
	{  cvt.f32.f16 %f563, %rs284;}

	// end inline asm
	ld.global.f32 	%f564, [%rd5+140];
	mul.f32 	%f565, %f2, %f564;
	add.s32 	%r643, %r627, %r6;
	mul.wide.s32 	%rd486, %r643, 4;
	add.s64 	%rd487, %rd4, %rd486;
	ld.global.f32 	%f566, [%rd487+140];
	add.s32 	%r646, %r630, %r6;
	mul.wide.s32 	%rd488, %r646, 4;
	add.s64 	%rd489, %rd4, %rd488;
	ld.global.f32 	%f567, [%rd489+140];
	add.f32 	%f568, %f566, %f567;
	mul.f32 	%f569, %f568, %f1;
	sub.f32 	%f570, %f563, %f569;
	mul.f32 	%f571, %f565, %f570;
	mul.wide.u32 	%rd490, %r636, 2;
	add.s64 	%rd62, %rd3, %rd490;
	st.global.u16 	[%rd62], %rs3;
	ld.global.f32 	%f572, [%rd9+140];
	setp.leu.f32 	%p36, %f572, %f571;
	@%p36 bra 	$L__BB1_72;
	ld.global.f32 	%f577, [%rd5+140];
	neg.f32 	%f578, %f577;
	st.global.f32 	[%rd5+140], %f578;
	mul.f32 	%f573, %f577, 0fC0000000;
	// begin inline asm
	{  cvt.rn.f16.f32 %rs285, %f573;}

	// end inline asm
	st.global.u16 	[%rd62], %rs285;
	shl.b32 	%r647, %r6, 15;
	add.s32 	%r648, %r647, %r3;
	mul.wide.s32 	%rd491, %r648, 2;
	add.s64 	%rd492, %rd1, %rd491;
	ld.global.u16 	%rs286, [%rd492+2293760];
	// begin inline asm
	{  cvt.f32.f16 %f574, %rs286;}

	// end inline asm
	// begin inline asm
	{  cvt.f32.f16 %f575, %rs285;}

	// end inline asm
	mul.f32 	%f576, %f574, %f575;
	// begin inline asm
	{  cvt.rn.f16.f32 %rs288, %f576;}

	// end inline asm
	ld.shared.u16 	%rs290, [%r1];
	// begin inline asm
	{add.f16 %rs289,%rs290,%rs288;
}
	// end inline asm
	st.shared.u16 	[%r1], %rs289;
$L__BB1_72:
	bar.sync 	0;
	add.s32 	%r649, %r4, 36;
	and.b32  	%r650, %r649, 100;
	add.s32 	%r24, %r650, %r73;
	add.s32 	%r651, %r2, %r24;
	and.b32  	%r652, %r24, 127;
	add.s32 	%r653, %r5, %r652;
	shl.b32 	%r654, %r24, 1;
	and.b32  	%r655, %r654, 254;
	mov.u32 	%r656, deltas;
	add.s32 	%r657, %r656, %r655;
	ld.shared.u16 	%rs292, [%r657];
	// begin inline asm
	{  cvt.f32.f16 %f579, %rs292;}

	// end inline asm
	mul.wide.s32 	%rd493, %r651, 4;
	add.s64 	%rd63, %rd4, %rd493;
	ld.global.f32 	%f580, [%rd63];
	mul.f32 	%f581, %f2, %f580;
	add.s32 	%r658, %r2, 4161536;
	and.b32  	%r659, %r658, 4161536;
	add.s32 	%r660, %r659, %r24;
	mul.wide.s32 	%rd494, %r660, 4;
	add.s64 	%rd495, %rd4, %rd494;
	ld.global.f32 	%f582, [%rd495];
	add.s32 	%r661, %r2, 32768;
	and.b32  	%r662, %r661, 4161536;
	add.s32 	%r663, %r662, %r24;
	mul.wide.s32 	%rd496, %r663, 4;
	add.s64 	%rd497, %rd4, %rd496;
	ld.global.f32 	%f583, [%rd497];
	add.f32 	%f584, %f582, %f583;
	mul.f32 	%f585, %f584, %f1;
	sub.f32 	%f586, %f579, %f585;
	mul.f32 	%f587, %f581, %f586;
	mul.wide.u32 	%rd498, %r653, 2;
	add.s64 	%rd64, %rd3, %rd498;
	st.global.u16 	[%rd64], %rs3;
	add.s64 	%rd499, %rd2, %rd493;
	ld.global.f32 	%f588, [%rd499];
	setp.leu.f32 	%p37, %f588, %f587;
	@%p37 bra 	$L__BB1_74;
	ld.global.f32 	%f593, [%rd63];
	neg.f32 	%f594, %f593;
	st.global.f32 	[%rd63], %f594;
	mul.f32 	%f589, %f593, 0fC0000000;
	// begin inline asm
	{  cvt.rn.f16.f32 %rs293, %f589;}

	// end inline asm
	st.global.u16 	[%rd64], %rs293;
	shl.b32 	%r664, %r24, 15;
	add.s32 	%r665, %r664, %r3;
	mul.wide.s32 	%rd500, %r665, 2;
	add.s64 	%rd501, %rd1, %rd500;
	ld.global.u16 	%rs294, [%rd501];
	// begin inline asm
	{  cvt.f32.f16 %f590, %rs294;}

	// end inline asm
	// begin inline asm
	{  cvt.f32.f16 %f591, %rs293;}

	// end inline asm
	mul.f32 	%f592, %f590, %f591;
	// begin inline asm
	{  cvt.rn.f16.f32 %rs296, %f592;}

	// end inline asm
	ld.shared.u16 	%rs298, [%r1];
	// begin inline asm
	{add.f16 %rs297,%rs298,%rs296;
}
	// end inline asm
	st.shared.u16 	[%r1], %rs297;
$L__BB1_74:
	bar.sync 	0;
	add.s32 	%r666, %r6, 37;
	and.b32  	%r667, %r666, 127;
	add.s32 	%r668, %r5, %r667;
	shl.b32 	%r669, %r666, 1;
	and.b32  	%r670, %r669, 254;
	add.s32 	%r672, %r656, %r670;
	ld.shared.u16 	%rs300, [%r672];
	// begin inline asm
	{  cvt.f32.f16 %f595, %rs300;}

	// end inline asm
	ld.global.f32 	%f596, [%rd5+148];
	mul.f32 	%f597, %f2, %f596;
	add.s32 	%r675, %r659, %r6;
	mul.wide.s32 	%rd502, %r675, 4;
	add.s64 	%rd503, %rd4, %rd502;
	ld.global.f32 	%f598, [%rd503+148];
	add.s32 	%r678, %r662, %r6;
	mul.wide.s32 	%rd504, %r678, 4;
	add.s64 	%rd505, %rd4, %rd504;
	ld.global.f32 	%f599, [%rd505+148];
	add.f32 	%f600, %f598, %f599;
	mul.f32 	%f601, %f600, %f1;
	sub.f32 	%f602, %f595, %f601;
	mul.f32 	%f603, %f597, %f602;
	mul.wide.u32 	%rd506, %r668, 2;
	add.s64 	%rd65, %rd3, %rd506;
	st.global.u16 	[%rd65], %rs3;
	ld.global.f32 	%f604, [%rd9+148];
	setp.leu.f32 	%p38, %f604, %f603;
	@%p38 bra 	$L__BB1_76;
	ld.global.f32 	%f609, [%rd5+148];
	neg.f32 	%f610, %f609;
	st.global.f32 	[%rd5+148], %f610;
	mul.f32 	%f605, %f609, 0fC0000000;
	// begin inline asm
	{  cvt.rn.f16.f32 %rs301, %f605;}

	// end inline asm
	st.global.u16 	[%rd65], %rs301;
	shl.b32 	%r679, %r6, 15;
	add.s32 	%r680, %r679, %r3;
	mul.wide.s32 	%rd507, %r680, 2;
	add.s64 	%rd508, %rd1, %rd507;
	ld.global.u16 	%rs302, [%rd508+2424832];
	// begin inline asm
	{  cvt.f32.f16 %f606, %rs302;}

	// end inline asm
	// begin inline asm
	{  cvt.f32.f16 %f607, %rs301;}

	// end inline asm
	mul.f32 	%f608, %f606, %f607;
	// begin inline asm
	{  cvt.rn.f16.f32 %rs304, %f608;}

	// end inline asm
	ld.shared.u16 	%rs306, [%r1];
	// begin inline asm
	{add.f16 %rs305,%rs306,%rs304;
}
	// end inline asm
	st.shared.u16 	[%r1], %rs305;
$L__BB1_76:
	bar.sync 	0;
	add.s32 	%r681, %r4, 38;
	and.b32  	%r682, %r681, 102;
	add.s32 	%r25, %r682, %r73;
	add.s32 	%r683, %r2, %r25;
	and.b32  	%r684, %r25, 127;
	add.s32 	%r685, %r5, %r684;
	shl.b32 	%r686, %r25, 1;
	and.b32  	%r687, %r686, 254;
	mov.u32 	%r688, deltas;
	add.s32 	%r689, %r688, %r687;
	ld.shared.u16 	%rs308, [%r689];
	// begin inline asm
	{  cvt.f32.f16 %f611, %rs308;}

	// end inline asm
	mul.wide.s32 	%rd509, %r683, 4;
	add.s64 	%rd66, %rd4, %rd509;
	ld.global.f32 	%f612, [%rd66];
	mul.f32 	%f613, %f2, %f612;
	add.s32 	%r690, %r2, 4161536;
	and.b32  	%r691, %r690, 4161536;
	add.s32 	%r692, %r691, %r25;
	mul.wide.s32 	%rd510, %r692, 4;
	add.s64 	%rd511, %rd4, %rd510;
	ld.global.f32 	%f614, [%rd511];
	add.s32 	%r693, %r2, 32768;
	and.b32  	%r694, %r693, 4161536;
	add.s32 	%r695, %r694, %r25;
	mul.wide.s32 	%rd512, %r695, 4;
	add.s64 	%rd513, %rd4, %rd512;
	ld.global.f32 	%f615, [%rd513];
	add.f32 	%f616, %f614, %f615;
	mul.f32 	%f617, %f616, %f1;
	sub.f32 	%f618, %f611, %f617;
	mul.f32 	%f619, %f613, %f618;
	mul.wide.u32 	%rd514, %r685, 2;
	add.s64 	%rd67, %rd3, %rd514;
	st.global.u16 	[%rd67], %rs3;
	add.s64 	%rd515, %rd2, %rd509;
	ld.global.f32 	%f620, [%rd515];
	setp.leu.f32 	%p39, %f620, %f619;
	@%p39 bra 	$L__BB1_78;
	ld.global.f32 	%f625, [%rd66];
	neg.f32 	%f626, %f625;
	st.global.f32 	[%rd66], %f626;
	mul.f32 	%f621, %f625, 0fC0000000;
	// begin inline asm
	{  cvt.rn.f16.f32 %rs309, %f621;}

	// end inline asm
	st.global.u16 	[%rd67], %rs309;
	shl.b32 	%r696, %r25, 15;
	add.s32 	%r697, %r696, %r3;
	mul.wide.s32 	%rd516, %r697, 2;
	add.s64 	%rd517, %rd1, %rd516;
	ld.global.u16 	%rs310, [%rd517];
	// begin inline asm
	{  cvt.f32.f16 %f622, %rs310;}

	// end inline asm
	// begin inline asm
	{  cvt.f32.f16 %f623, %rs309;}

	// end inline asm
	mul.f32 	%f624, %f622, %f623;
	// begin inline asm
	{  cvt.rn.f16.f32 %rs312, %f624;}

	// end inline asm
	ld.shared.u16 	%rs314, [%r1];
	// begin inline asm
	{add.f16 %rs313,%rs314,%rs312;
}
	// end inline asm
	st.shared.u16 	[%r1], %rs313;
$L__BB1_78:
	bar.sync 	0;
	add.s32 	%r698, %r6, 39;
	and.b32  	%r699, %r698, 127;
	add.s32 	%r700, %r5, %r699;
	shl.b32 	%r701, %r698, 1;
	and.b32  	%r702, %r701, 254;
	add.s32 	%r704, %r688, %r702;
	ld.shared.u16 	%rs316, [%r704];
	// begin inline asm
	{  cvt.f32.f16 %f627, %rs316;}

	// end inline asm
	ld.global.f32 	%f628, [%rd5+156];
	mul.f32 	%f629, %f2, %f628;
	add.s32 	%r707, %r691, %r6;
	mul.wide.s32 	%rd518, %r707, 4;
	add.s64 	%rd519, %rd4, %rd518;
	ld.global.f32 	%f630, [%rd519+156];
	add.s32 	%r710, %r694, %r6;
	mul.wide.s32 	%rd520, %r710, 4;
	add.s64 	%rd521, %rd4, %rd520;
	ld.global.f32 	%f631, [%rd521+156];
	add.f32 	%f632, %f630, %f631;
	mul.f32 	%f633, %f632, %f1;
	sub.f32 	%f634, %f627, %f633;
	mul.f32 	%f635, %f629, %f634;
	mul.wide.u32 	%rd522, %r700, 2;
	add.s64 	%rd68, %rd3, %rd522;
	st.global.u16 	[%rd68], %rs3;
	ld.global.f32 	%f636, [%rd9+156];
	setp.leu.f32 	%p40, %f636, %f635;
	@%p40 bra 	$L__BB1_80;
	ld.global.f32 	%f641, [%rd5+156];
	neg.f32 	%f642, %f641;
	st.global.f32 	[%rd5+156], %f642;
	mul.f32 	%f637, %f641, 0fC0000000;
	// begin inline asm
	{  cvt.rn.f16.f32 %rs317, %f637;}

	// end inline asm
	st.global.u16 	[%rd68], %rs317;
	shl.b32 	%r711, %r6, 15;
	add.s32 	%r712, %r711, %r3;
	mul.wide.s32 	%rd523, %r712, 2;
	add.s64 	%rd524, %rd1, %rd523;
	ld.global.u16 	%rs318, [%rd524+2555904];
	// begin inline asm
	{  cvt.f32.f16 %f638, %rs318;}

	// end inline asm
	// begin inline asm
	{  cvt.f32.f16 %f639, %rs317;}

	// end inline asm
	mul.f32 	%f640, %f638, %f639;
	// begin inline asm
	{  cvt.rn.f16.f32 %rs320, %f640;}

	// end inline asm
	ld.shared.u16 	%rs322, [%r1];
	// begin inline asm
	{add.f16 %rs321,%rs322,%rs320;
}
	// end inline asm
	st.shared.u16 	[%r1], %rs321;
$L__BB1_80:
	bar.sync 	0;
	add.s32 	%r713, %r4, 40;
	and.b32  	%r714, %r713, 104;
	add.s32 	%r26, %r714, %r73;
	add.s32 	%r715, %r2, %r26;
	and.b32  	%r716, %r26, 127;
	add.s32 	%r717, %r5, %r716;
	shl.b32 	%r718, %r26, 1;
	and.b32  	%r719, %r718, 254;
	mov.u32 	%r720, deltas;
	add.s32 	%r721, %r720, %r719;
	ld.shared.u16 	%rs324, [%r721];
	// begin inline asm
	{  cvt.f32.f16 %f643, %rs324;}

	// end inline asm
	mul.wide.s32 	%rd525, %r715, 4;
	add.s64 	%rd69, %rd4, %rd525;
	ld.global.f32 	%f644, [%rd69];
	mul.f32 	%f645, %f2, %f644;
	add.s32 	%r722, %r2, 4161536;
	and.b32  	%r723, %r722, 4161536;
	add.s32 	%r724, %r723, %r26;
	mul.wide.s32 	%rd526, %r724, 4;
	add.s64 	%rd527, %rd4, %rd526;
	ld.global.f32 	%f646, [%rd527];
	add.s32 	%r725, %r2, 32768;
	and.b32  	%r726, %r725, 4161536;
	add.s32 	%r727, %r726, %r26;
	mul.wide.s32 	%rd528, %r727, 4;
	add.s64 	%rd529, %rd4, %rd528;
	ld.global.f32 	%f647, [%rd529];
	add.f32 	%f648, %f646, %f647;
	mul.f32 	%f649, %f648, %f1;
	sub.f32 	%f650, %f643, %f649;
	mul.f32 	%f651, %f645, %f650;
	mul.wide.u32 	%rd530, %r717, 2;
	add.s64 	%rd70, %rd3, %rd530;
	st.global.u16 	[%rd70], %rs3;
	add.s64 	%rd531, %rd2, %rd525;
	ld.global.f32 	%f652, [%rd531];
	setp.leu.f32 	%p41, %f652, %f651;
	@%p41 bra 	$L__BB1_82;
	ld.global.f32 	%f657, [%rd69];
	neg.f32 	%f658, %f657;
	st.global.f32 	[%rd69], %f658;
	mul.f32 	%f653, %f657, 0fC0000000;
	// begin inline asm
	{  cvt.rn.f16.f32 %rs325, %f653;}

	// end inline asm
	st.global.u16 	[%rd70], %rs325;
	shl.b32 	%r728, %r26, 15;
	add.s32 	%r729, %r728, %r3;
	mul.wide.s32 	%rd532, %r729, 2;
	add.s64 	%rd533, %rd1, %rd532;
	ld.global.u16 	%rs326, [%rd533];
	// begin inline asm
	{  cvt.f32.f16 %f654, %rs326;}

	// end inline asm
	// begin inline asm
	{  cvt.f32.f16 %f655, %rs325;}

	// end inline asm
	mul.f32 	%f656, %f654, %f655;
	// begin inline asm
	{  cvt.rn.f16.f32 %rs328, %f656;}

	// end inline asm
	ld.shared.u16 	%rs330, [%r1];
	// begin inline asm
	{add.f16 %rs329,%rs330,%rs328;
}
	// end inline asm
	st.shared.u16 	[%r1], %rs329;
$L__BB1_82:
	bar.sync 	0;
	add.s32 	%r730, %r6, 41;
	and.b32  	%r731, %r730, 127;
	add.s32 	%r732, %r5, %r731;
	shl.b32 	%r733, %r730, 1;
	and.b32  	%r734, %r733, 254;
	add.s32 	%r736, %r720, %r734;
	ld.shared.u16 	%rs332, [%r736];
	// begin inline asm
	{  cvt.f32.f16 %f659, %rs332;}

	// end inline asm
	ld.global.f32 	%f660, [%rd5+164];
	mul.f32 	%f661, %f2, %f660;
	add.s32 	%r739, %r723, %r6;
	mul.wide.s32 	%rd534, %r739, 4;
	add.s64 	%rd535, %rd4, %rd534;
	ld.global.f32 	%f662, [%rd535+164];
	add.s32 	%r742, %r726, %r6;
	mul.wide.s32 	%rd536, %r742, 4;
	add.s64 	%rd537, %rd4, %rd536;
	ld.global.f32 	%f663, [%rd537+164];
	add.f32 	%f664, %f662, %f663;
	mul.f32 	%f665, %f664, %f1;
	sub.f32 	%f666, %f659, %f665;
	mul.f32 	%f667, %f661, %f666;
	mul.wide.u32 	%rd538, %r732, 2;
	add.s64 	%rd71, %rd3, %rd538;
	st.global.u16 	[%rd71], %rs3;
	ld.global.f32 	%f668, [%rd9+164];
	setp.leu.f32 	%p42, %f668, %f667;
	@%p42 bra 	$L__BB1_84;
	ld.global.f32 	%f673, [%rd5+164];
	neg.f32 	%f674, %f673;
	st.global.f32 	[%rd5+164], %f674;
	mul.f32 	%f669, %f673, 0fC0000000;
	// begin inline asm
	{  cvt.rn.f16.f32 %rs333, %f669;}

	// end inline asm
	st.global.u16 	[%rd71], %rs333;
	shl.b32 	%r743, %r6, 15;
	add.s32 	%r744, %r743, %r3;
	mul.wide.s32 	%rd539, %r744, 2;
	add.s64 	%rd540, %rd1, %rd539;
	ld.global.u16 	%rs334, [%rd540+2686976];
	// begin inline asm
	{  cvt.f32.f16 %f670, %rs334;}

	// end inline asm
	// begin inline asm
	{  cvt.f32.f16 %f671, %rs333;}

	// end inline asm
	mul.f32 	%f672, %f670, %f671;
	// begin inline asm
	{  cvt.rn.f16.f32 %rs336, %f672;}

	// end inline asm
	ld.shared.u16 	%rs338, [%r1];
	// begin inline asm
	{add.f16 %rs337,%rs338,%rs336;
}
	// end inline asm
	st.shared.u16 	[%r1], %rs337;
$L__BB1_84:
	bar.sync 	0;
	add.s32 	%r745, %r4, 42;
	and.b32  	%r746, %r745, 106;
	add.s32 	%r27, %r746, %r73;
	add.s32 	%r747, %r2, %r27;
	and.b32  	%r748, %r27, 127;
	add.s32 	%r749, %r5, %r748;
	shl.b32 	%r750, %r27, 1;
	and.b32  	%r751, %r750, 254;
	mov.u32 	%r752, deltas;
	add.s32 	%r753, %r752, %r751;
	ld.shared.u16 	%rs340, [%r753];
	// begin inline asm
	{  cvt.f32.f16 %f675, %rs340;}

	// end inline asm
	mul.wide.s32 	%rd541, %r747, 4;
	add.s64 	%rd72, %rd4, %rd541;
	ld.global.f32 	%f676, [%rd72];
	mul.f32 	%f677, %f2, %f676;
	add.s32 	%r754, %r2, 4161536;
	and.b32  	%r755, %r754, 4161536;
	add.s32 	%r756, %r755, %r27;
	mul.wide.s32 	%rd542, %r756, 4;
	add.s64 	%rd543, %rd4, %rd542;
	ld.global.f32 	%f678, [%rd543];
	add.s32 	%r757, %r2, 32768;
	and.b32  	%r758, %r757, 4161536;
	add.s32 	%r759, %r758, %r27;
	mul.wide.s32 	%rd544, %r759, 4;
	add.s64 	%rd545, %rd4, %rd544;
	ld.global.f32 	%f679, [%rd545];
	add.f32 	%f680, %f678, %f679;
	mul.f32 	%f681, %f680, %f1;
	sub.f32 	%f682, %f675, %f681;
	mul.f32 	%f683, %f677, %f682;
	mul.wide.u32 	%rd546, %r749, 2;
	add.s64 	%rd73, %rd3, %rd546;
	st.global.u16 	[%rd73], %rs3;
	add.s64 	%rd547, %rd2, %rd541;
	ld.global.f32 	%f684, [%rd547];
	setp.leu.f32 	%p43, %f684, %f683;
	@%p43 bra 	$L__BB1_86;
	ld.global.f32 	%f689, [%rd72];
	neg.f32 	%f690, %f689;
	st.global.f32 	[%rd72], %f690;
	mul.f32 	%f685, %f689, 0fC0000000;
	// begin inline asm
	{  cvt.rn.f16.f32 %rs341, %f685;}

	// end inline asm
	st.global.u16 	[%rd73], %rs341;
	shl.b32 	%r760, %r27, 15;
	add.s32 	%r761, %r760, %r3;
	mul.wide.s32 	%rd548, %r761, 2;
	add.s64 	%rd549, %rd1, %rd548;
	ld.global.u16 	%rs342, [%rd549];
	// begin inline asm
	{  cvt.f32.f16 %f686, %rs342;}

	// end inline asm
	// begin inline asm
	{  cvt.f32.f16 %f687, %rs341;}

	// end inline asm
	mul.f32 	%f688, %f686, %f687;
	// begin inline asm
	{  cvt.rn.f16.f32 %rs344, %f688;}

	// end inline asm
	ld.shared.u16 	%rs346, [%r1];
	// begin inline asm
	{add.f16 %rs345,%rs346,%rs344;
}
	// end inline asm
	st.shared.u16 	[%r1], %rs345;
$L__BB1_86:
	bar.sync 	0;
	add.s32 	%r762, %r6, 43;
	and.b32  	%r763, %r762, 127;
	add.s32 	%r764, %r5, %r763;
	shl.b32 	%r765, %r762, 1;
	and.b32  	%r766, %r765, 254;
	add.s32 	%r768, %r752, %r766;
	ld.shared.u16 	%rs348, [%r768];
	// begin inline asm
	{  cvt.f32.f16 %f691, %rs348;}

	// end inline asm
	ld.global.f32 	%f692, [%rd5+172];
	mul.f32 	%f693, %f2, %f692;
	add.s32 	%r771, %r755, %r6;
	mul.wide.s32 	%rd550, %r771, 4;
	add.s64 	%rd551, %rd4, %rd550;
	ld.global.f32 	%f694, [%rd551+172];
	add.s32 	%r774, %r758, %r6;
	mul.wide.s32 	%rd552, %r774, 4;
	add.s64 	%rd553, %rd4, %rd552;
	ld.global.f32 	%f695, [%rd553+172];
	add.f32 	%f696, %f694, %f695;
	mul.f32 	%f697, %f696, %f1;
	sub.f32 	%f698, %f691, %f697;
	mul.f32 	%f699, %f693, %f698;
	mul.wide.u32 	%rd554, %r764, 2;
	add.s64 	%rd74, %rd3, %rd554;
	st.global.u16 	[%rd74], %rs3;
	ld.global.f32 	%f700, [%rd9+172];
	setp.leu.f32 	%p44, %f700, %f699;
	@%p44 bra 	$L__BB1_88;
	ld.global.f32 	%f705, [%rd5+172];
	neg.f32 	%f706, %f705;
	st.global.f32 	[%rd5+172], %f706;
	mul.f32 	%f701, %f705, 0fC0000000;
	// begin inline asm
	{  cvt.rn.f16.f32 %rs349, %f701;}

	// end inline asm
	st.global.u16 	[%rd74], %rs349;
	shl.b32 	%r775, %r6, 15;
	add.s32 	%r776, %r775, %r3;
	mul.wide.s32 	%rd555, %r776, 2;
	add.s64 	%rd556, %rd1, %rd555;
	ld.global.u16 	%rs350, [%rd556+2818048];
	// begin inline asm
	{  cvt.f32.f16 %f702, %rs350;}

	// end inline asm
	// begin inline asm
	{  cvt.f32.f16 %f703, %rs349;}

	// end inline asm
	mul.f32 	%f704, %f702, %f703;
	// begin inline asm
	{  cvt.rn.f16.f32 %rs352, %f704;}

	// end inline asm
	ld.shared.u16 	%rs354, [%r1];
	// begin inline asm
	{add.f16 %rs353,%rs354,%rs352;
}
	// end inline asm
	st.shared.u16 	[%r1], %rs353;
$L__BB1_88:
	bar.sync 	0;
	add.s32 	%r777, %r4, 44;
	and.b32  	%r778, %r777, 108;
	add.s32 	%r28, %r778, %r73;
	add.s32 	%r779, %r2, %r28;
	and.b32  	%r780, %r28, 127;
	add.s32 	%r781, %r5, %r780;
	shl.b32 	%r782, %r28, 1;
	and.b32  	%r783, %r782, 254;
	mov.u32 	%r784, deltas;
	add.s32 	%r785, %r784, %r783;
	ld.shared.u16 	%rs356, [%r785];
	// begin inline asm
	{  cvt.f32.f16 %f707, %rs356;}

	// end inline asm
	mul.wide.s32 	%rd557, %r779, 4;
	add.s64 	%rd75, %rd4, %rd557;
	ld.global.f32 	%f708, [%rd75];
	mul.f32 	%f709, %f2, %f708;
	add.s32 	%r786, %r2, 4161536;
	and.b32  	%r787, %r786, 4161536;
	add.s32 	%r788, %r787, %r28;
	mul.wide.s32 	%rd558, %r788, 4;
	add.s64 	%rd559, %rd4, %rd558;
	ld.global.f32 	%f710, [%rd559];
	add.s32 	%r789, %r2, 32768;
	and.b32  	%r790, %r789, 4161536;
	add.s32 	%r791, %r790, %r28;
	mul.wide.s32 	%rd560, %r791, 4;
	add.s64 	%rd561, %rd4, %rd560;
	ld.global.f32 	%f711, [%rd561];
	add.f32 	%f712, %f710, %f711;
	mul.f32 	%f713, %f712, %f1;
	sub.f32 	%f714, %f707, %f713;
	mul.f32 	%f715, %f709, %f714;
	mul.wide.u32 	%rd562, %r781, 2;
	add.s64 	%rd76, %rd3, %rd562;
	st.global.u16 	[%rd76], %rs3;
	add.s64 	%rd563, %rd2, %rd557;
	ld.global.f32 	%f716, [%rd563];
	setp.leu.f32 	%p45, %f716, %f715;
	@%p45 bra 	$L__BB1_90;
	ld.global.f32 	%f721, [%rd75];
	neg.f32 	%f722, %f721;
	st.global.f32 	[%rd75], %f722;
	mul.f32 	%f717, %f721, 0fC0000000;
	// begin inline asm
	{  cvt.rn.f16.f32 %rs357, %f717;}

	// end inline asm
	st.global.u16 	[%rd76], %rs357;
	shl.b32 	%r792, %r28, 15;
	add.s32 	%r793, %r792, %r3;
	mul.wide.s32 	%rd564, %r793, 2;
	add.s64 	%rd565, %rd1, %rd564;
	ld.global.u16 	%rs358, [%rd565];
	// begin inline asm
	{  cvt.f32.f16 %f718, %rs358;}

	// end inline asm
	// begin inline asm
	{  cvt.f32.f16 %f719, %rs357;}

	// end inline asm
	mul.f32 	%f720, %f718, %f719;
	// begin inline asm
	{  cvt.rn.f16.f32 %rs360, %f720;}

	// end inline asm
	ld.shared.u16 	%rs362, [%r1];
	// begin inline asm
	{add.f16 %rs361,%rs362,%rs360;
}
	// end inline asm
	st.shared.u16 	[%r1], %rs361;
$L__BB1_90:
	bar.sync 	0;
	add.s32 	%r794, %r6, 45;
	and.b32  	%r795, %r794, 127;
	add.s32 	%r796, %r5, %r795;
	shl.b32 	%r797, %r794, 1;
	and.b32  	%r798, %r797, 254;
	add.s32 	%r800, %r784, %r798;
	ld.shared.u16 	%rs364, [%r800];
	// begin inline asm
	{  cvt.f32.f16 %f723, %rs364;}

	// end inline asm
	ld.global.f32 	%f724, [%rd5+180];
	mul.f32 	%f725, %f2, %f724;
	add.s32 	%r803, %r787, %r6;
	mul.wide.s32 	%rd566, %r803, 4;
	add.s64 	%rd567, %rd4, %rd566;
	ld.global.f32 	%f726, [%rd567+180];
	add.s32 	%r806, %r790, %r6;
	mul.wide.s32 	%rd568, %r806, 4;
	add.s64 	%rd569, %rd4, %rd568;
	ld.global.f32 	%f727, [%rd569+180];
	add.f32 	%f728, %f726, %f727;
	mul.f32 	%f729, %f728, %f1;
	sub.f32 	%f730, %f723, %f729;
	mul.f32 	%f731, %f725, %f730;
	mul.wide.u32 	%rd570, %r796, 2;
	add.s64 	%rd77, %rd3, %rd570;
	st.global.u16 	[%rd77], %rs3;
	ld.global.f32 	%f732, [%rd9+180];
	setp.leu.f32 	%p46, %f732, %f731;
	@%p46 bra 	$L__BB1_92;
	ld.global.f32 	%f737, [%rd5+180];
	neg.f32 	%f738, %f737;
	st.global.f32 	[%rd5+180], %f738;
	mul.f32 	%f733, %f737, 0fC0000000;
	// begin inline asm
	{  cvt.rn.f16.f32 %rs365, %f733;}

	// end inline asm
	st.global.u16 	[%rd77], %rs365;
	shl.b32 	%r807, %r6, 15;
	add.s32 	%r808, %r807, %r3;
	mul.wide.s32 	%rd571, %r808, 2;
	add.s64 	%rd572, %rd1, %rd571;
	ld.global.u16 	%rs366, [%rd572+2949120];
	// begin inline asm
	{  cvt.f32.f16 %f734, %rs366;}

	// end inline asm
	// begin inline asm
	{  cvt.f32.f16 %f735, %rs365;}

	// end inline asm
	mul.f32 	%f736, %f734, %f735;
	// begin inline asm
	{  cvt.rn.f16.f32 %rs368, %f736;}

	// end inline asm
	ld.shared.u16 	%rs370, [%r1];
	// begin inline asm
	{add.f16 %rs369,%rs370,%rs368;
}
	// end inline asm
	st.shared.u16 	[%r1], %rs369;
$L__BB1_92:
	bar.sync 	0;
	add.s32 	%r809, %r4, 46;
	and.b32  	%r810, %r809, 110;
	add.s32 	%r29, %r810, %r73;
	add.s32 	%r811, %r2, %r29;
	and.b32  	%r812, %r29, 127;
	add.s32 	%r813, %r5, %r812;
	shl.b32 	%r814, %r29, 1;
	and.b32  	%r815, %r814, 254;
	mov.u32 	%r816, deltas;
	add.s32 	%r817, %r816, %r815;
	ld.shared.u16 	%rs372, [%r817];
	// begin inline asm
	{  cvt.f32.f16 %f739, %rs372;}

	// end inline asm
	mul.wide.s32 	%rd573, %r811, 4;
	add.s64 	%rd78, %rd4, %rd573;
	ld.global.f32 	%f740, [%rd78];
	mul.f32 	%f741, %f2, %f740;
	add.s32 	%r818, %r2, 4161536;
	and.b32  	%r819, %r818, 4161536;
	add.s32 	%r820, %r819, %r29;
	mul.wide.s32 	%rd574, %r820, 4;
	add.s64 	%rd575, %rd4, %rd574;
	ld.global.f32 	%f742, [%rd575];
	add.s32 	%r821, %r2, 32768;
	and.b32  	%r822, %r821, 4161536;
	add.s32 	%r823, %r822, %r29;
	mul.wide.s32 	%rd576, %r823, 4;
	add.s64 	%rd577, %rd4, %rd576;
	ld.global.f32 	%f743, [%rd577];
	add.f32 	%f744, %f742, %f743;
	mul.f32 	%f745, %f744, %f1;
	sub.f32 	%f746, %f739, %f745;
	mul.f32 	%f747, %f741, %f746;
	mul.wide.u32 	%rd578, %r813, 2;
	add.s64 	%rd79, %rd3, %rd578;
	st.global.u16 	[%rd79], %rs3;
	add.s64 	%rd579, %rd2, %rd573;
	ld.global.f32 	%f748, [%rd579];
	setp.leu.f32 	%p47, %f748, %f747;
	@%p47 bra 	$L__BB1_94;
	ld.global.f32 	%f753, [%rd78];
	neg.f32 	%f754, %f753;
	st.global.f32 	[%rd78], %f754;
	mul.f32 	%f749, %f753, 0fC0000000;
	// begin inline asm
	{  cvt.rn.f16.f32 %rs373, %f749;}

	// end inline asm
	st.global.u16 	[%rd79], %rs373;
	shl.b32 	%r824, %r29, 15;
	add.s32 	%r825, %r824, %r3;
	mul.wide.s32 	%rd580, %r825, 2;
	add.s64 	%rd581, %rd1, %rd580;
	ld.global.u16 	%rs374, [%rd581];
	// begin inline asm
	{  cvt.f32.f16 %f750, %rs374;}

	// end inline asm
	// begin inline asm
	{  cvt.f32.f16 %f751, %rs373;}

	// end inline asm
	mul.f32 	%f752, %f750, %f751;
	// begin inline asm
	{  cvt.rn.f16.f32 %rs376, %f752;}

	// end inline asm
	ld.shared.u16 	%rs378, [%r1];
	// begin inline asm
	{add.f16 %rs377,%rs378,%rs376;
}
	// end inline asm
	st.shared.u16 	[%r1], %rs377;
$L__BB1_94:
	bar.sync 	0;
	add.s32 	%r826, %r6, 47;
	and.b32  	%r827, %r826, 127;
	add.s32 	%r828, %r5, %r827;
	shl.b32 	%r829, %r826, 1;
	and.b32  	%r830, %r829, 254;
	add.s32 	%r832, %r816, %r830;
	ld.shared.u16 	%rs380, [%r832];
	// begin inline asm
	{  cvt.f32.f16 %f755, %rs380;}

	// end inline asm
	ld.global.f32 	%f756, [%rd5+188];
	mul.f32 	%f757, %f2, %f756;
	add.s32 	%r835, %r819, %r6;
	mul.wide.s32 	%rd582, %r835, 4;
	add.s64 	%rd583, %rd4, %rd582;
	ld.global.f32 	%f758, [%rd583+188];
	add.s32 	%r838, %r822, %r6;
	mul.wide.s32 	%rd584, %r838, 4;
	add.s64 	%rd585, %rd4, %rd584;
	ld.global.f32 	%f759, [%rd585+188];
	add.f32 	%f760, %f758, %f759;
	mul.f32 	%f761, %f760, %f1;
	sub.f32 	%f762, %f755, %f761;
	mul.f32 	%f763, %f757, %f762;
	mul.wide.u32 	%rd586, %r828, 2;
	add.s64 	%rd80, %rd3, %rd586;
	st.global.u16 	[%rd80], %rs3;
	ld.global.f32 	%f764, [%rd9+188];
	setp.leu.f32 	%p48, %f764, %f763;
	@%p48 bra 	$L__BB1_96;
	ld.global.f32 	%f769, [%rd5+188];
	neg.f32 	%f770, %f769;
	st.global.f32 	[%rd5+188], %f770;
	mul.f32 	%f765, %f769, 0fC0000000;
	// begin inline asm
	{  cvt.rn.f16.f32 %rs381, %f765;}

	// end inline asm
	st.global.u16 	[%rd80], %rs381;
	shl.b32 	%r839, %r6, 15;
	add.s32 	%r840, %r839, %r3;
	mul.wide.s32 	%rd587, %r840, 2;
	add.s64 	%rd588, %rd1, %rd587;
	ld.global.u16 	%rs382, [%rd588+3080192];
	// begin inline asm
	{  cvt.f32.f16 %f766, %rs382;}

	// end inline asm
	// begin inline asm
	{  cvt.f32.f16 %f767, %rs381;}

	// end inline asm
	mul.f32 	%f768, %f766, %f767;
	// begin inline asm
	{  cvt.rn.f16.f32 %rs384, %f768;}

	// end inline asm
	ld.shared.u16 	%rs386, [%r1];
	// begin inline asm
	{add.f16 %rs385,%rs386,%rs384;
}
	// end inline asm
	st.shared.u16 	[%r1], %rs385;
$L__BB1_96:
	bar.sync 	0;
	add.s32 	%r841, %r4, 48;
	and.b32  	%r842, %r841, 112;
	add.s32 	%r30, %r842, %r73;
	add.s32 	%r843, %r2, %r30;
	and.b32  	%r844, %r30, 127;
	add.s32 	%r845, %r5, %r844;
	shl.b32 	%r846, %r30, 1;
	and.b32  	%r847, %r846, 254;
	mov.u32 	%r848, deltas;
	add.s32 	%r849, %r848, %r847;
	ld.shared.u16 	%rs388, [%r849];
	// begin inline asm
	{  cvt.f32.f16 %f771, %rs388;}

	// end inline asm
	mul.wide.s32 	%rd589, %r843, 4;
	add.s64 	%rd81, %rd4, %rd589;
	ld.global.f32 	%f772, [%rd81];
	mul.f32 	%f773, %f2, %f772;
	add.s32 	%r850, %r2, 4161536;
	and.b32  	%r851, %r850, 4161536;
	add.s32 	%r852, %r851, %r30;
	mul.wide.s32 	%rd590, %r852, 4;
	add.s64 	%rd591, %rd4, %rd590;
	ld.global.f32 	%f774, [%rd591];
	add.s32 	%r853, %r2, 32768;
	and.b32  	%r854, %r853, 4161536;
	add.s32 	%r855, %r854, %r30;
	mul.wide.s32 	%rd592, %r855, 4;
	add.s64 	%rd593, %rd4, %rd592;
	ld.global.f32 	%f775, [%rd593];
	add.f32 	%f776, %f774, %f775;
	mul.f32 	%f777, %f776, %f1;
	sub.f32 	%f778, %f771, %f777;
	mul.f32 	%f779, %f773, %f778;
	mul.wide.u32 	%rd594, %r845, 2;
	add.s64 	%rd82, %rd3, %rd594;
	st.global.u16 	[%rd82], %rs3;
	add.s64 	%rd595, %rd2, %rd589;
	ld.global.f32 	%f780, [%rd595];
	setp.leu.f32 	%p49, %f780, %f779;
	@%p49 bra 	$L__BB1_98;
	ld.global.f32 	%f785, [%rd81];
	neg.f32 	%f786, %f785;
	st.global.f32 	[%rd81], %f786;
	mul.f32 	%f781, %f785, 0fC0000000;
	// begin inline asm
	{  cvt.rn.f16.f32 %rs389, %f781;}

	// end inline asm
	st.global.u16 	[%rd82], %rs389;
	shl.b32 	%r856, %r30, 15;
	add.s32 	%r857, %r856, %r3;
	mul.wide.s32 	%rd596, %r857, 2;
	add.s64 	%rd597, %rd1, %rd596;
	ld.global.u16 	%rs390, [%rd597];
	// begin inline asm
	{  cvt.f32.f16 %f782, %rs390;}

	// end inline asm
	// begin inline asm
	{  cvt.f32.f16 %f783, %rs389;}

	// end inline asm
	mul.f32 	%f784, %f782, %f783;
	// begin inline asm
	{  cvt.rn.f16.f32 %rs392, %f784;}

	// end inline asm
	ld.shared.u16 	%rs394, [%r1];
	// begin inline asm
	{add.f16 %rs393,%rs394,%rs392;
}
	// end inline asm
	st.shared.u16 	[%r1], %rs393;
$L__BB1_98:
	bar.sync 	0;
	add.s32 	%r858, %r6, 49;
	and.b32  	%r859, %r858, 127;
	add.s32 	%r860, %r5, %r859;
	shl.b32 	%r861, %r858, 1;
	and.b32  	%r862, %r861, 254;
	add.s32 	%r864, %r848, %r862;
	ld.shared.u16 	%rs396, [%r864];
	// begin inline asm
	{  cvt.f32.f16 %f787, %rs396;}

	// end inline asm
	ld.global.f32 	%f788, [%rd5+196];
	mul.f32 	%f789, %f2, %f788;
	add.s32 	%r867, %r851, %r6;
	mul.wide.s32 	%rd598, %r867, 4;
	add.s64 	%rd599, %rd4, %rd598;
	ld.global.f32 	%f790, [%rd599+196];
	add.s32 	%r870, %r854, %r6;
	mul.wide.s32 	%rd600, %r870, 4;
	add.s64 	%rd601, %rd4, %rd600;
	ld.global.f32 	%f791, [%rd601+196];
	add.f32 	%f792, %f790, %f791;
	mul.f32 	%f793, %f792, %f1;
	sub.f32 	%f794, %f787, %f793;
	mul.f32 	%f795, %f789, %f794;
	mul.wide.u32 	%rd602, %r860, 2;
	add.s64 	%rd83, %rd3, %rd602;
	st.global.u16 	[%rd83], %rs3;
	ld.global.f32 	%f796, [%rd9+196];
	setp.leu.f32 	%p50, %f796, %f795;
	@%p50 bra 	$L__BB1_100;
	ld.global.f32 	%f801, [%rd5+196];
	neg.f32 	%f802, %f801;
	st.global.f32 	[%rd5+196], %f802;
	mul.f32 	%f797, %f801, 0fC0000000;
	// begin inline asm
	{  cvt.rn.f16.f32 %rs397, %f797;}

	// end inline asm
	st.global.u16 	[%rd83], %rs397;
	shl.b32 	%r871, %r6, 15;
	add.s32 	%r872, %r871, %r3;
	mul.wide.s32 	%rd603, %r872, 2;
	add.s64 	%rd604, %rd1, %rd603;
	ld.global.u16 	%rs398, [%rd604+3211264];
	// begin inline asm
	{  cvt.f32.f16 %f798, %rs398;}

	// end inline asm
	// begin inline asm
	{  cvt.f32.f16 %f799, %rs397;}

	// end inline asm
	mul.f32 	%f800, %f798, %f799;
	// begin inline asm
	{  cvt.rn.f16.f32 %rs400, %f800;}

	// end inline asm
	ld.shared.u16 	%rs402, [%r1];
	// begin inline asm
	{add.f16 %rs401,%rs402,%rs400;
}
	// end inline asm
	st.shared.u16 	[%r1], %rs401;
$L__BB1_100:
	bar.sync 	0;
	add.s32 	%r873, %r4, 50;
	and.b32  	%r874, %r873, 114;
	add.s32 	%r31, %r874, %r73;
	add.s32 	%r875, %r2, %r31;
	and.b32  	%r876, %r31, 127;
	add.s32 	%r877, %r5, %r876;
	shl.b32 	%r878, %r31, 1;
	and.b32  	%r879, %r878, 254;
	mov.u32 	%r880, deltas;
	add.s32 	%r881, %r880, %r879;
	ld.shared.u16 	%rs404, [%r881];
	// begin inline asm
	{  cvt.f32.f16 %f803, %rs404;}

	// end inline asm
	mul.wide.s32 	%rd605, %r875, 4;
	add.s64 	%rd84, %rd4, %rd605;
	ld.global.f32 	%f804, [%rd84];
	mul.f32 	%f805, %f2, %f804;
	add.s32 	%r882, %r2, 4161536;
	and.b32  	%r883, %r882, 4161536;
	add.s32 	%r884, %r883, %r31;
	mul.wide.s32 	%rd606, %r884, 4;
	add.s64 	%rd607, %rd4, %rd606;
	ld.global.f32 	%f806, [%rd607];
	add.s32 	%r885, %r2, 32768;
	and.b32  	%r886, %r885, 4161536;
	add.s32 	%r887, %r886, %r31;
	mul.wide.s32 	%rd608, %r887, 4;
	add.s64 	%rd609, %rd4, %rd608;
	ld.global.f32 	%f807, [%rd609];
	add.f32 	%f808, %f806, %f807;
	mul.f32 	%f809, %f808, %f1;
	sub.f32 	%f810, %f803, %f809;
	mul.f32 	%f811, %f805, %f810;
	mul.wide.u32 	%rd610, %r877, 2;
	add.s64 	%rd85, %rd3, %rd610;
	st.global.u16 	[%rd85], %rs3;
	add.s64 	%rd611, %rd2, %rd605;
	ld.global.f32 	%f812, [%rd611];
	setp.leu.f32 	%p51, %f812, %f811;
	@%p51 bra 	$L__BB1_102;
	ld.global.f32 	%f817, [%rd84];
	neg.f32 	%f818, %f817;
	st.global.f32 	[%rd84], %f818;
	mul.f32 	%f813, %f817, 0fC0000000;
	// begin inline asm
	{  cvt.rn.f16.f32 %rs405, %f813;}

	// end inline asm
	st.global.u16 	[%rd85], %rs405;
	shl.b32 	%r888, %r31, 15;
	add.s32 	%r889, %r888, %r3;
	mul.wide.s32 	%rd612, %r889, 2;
	add.s64 	%rd613, %rd1, %rd612;
	ld.global.u16 	%rs406, [%rd613];
	// begin inline asm
	{  cvt.f32.f16 %f814, %rs406;}

	// end inline asm
	// begin inline asm
	{  cvt.f32.f16 %f815, %rs405;}

	// end inline asm
	mul.f32 	%f816, %f814, %f815;
	// begin inline asm
	{  cvt.rn.f16.f32 %rs408, %f816;}

	// end inline asm
	ld.shared.u16 	%rs410, [%r1];
	// begin inline asm
	{add.f16 %rs409,%rs410,%rs408;
}
	// end inline asm
	st.shared.u16 	[%r1], %rs409;
$L__BB1_102:
	bar.sync 	0;
	add.s32 	%r890, %r6, 51;
	and.b32  	%r891, %r890, 127;
	add.s32 	%r892, %r5, %r891;
	shl.b32 	%r893, %r890, 1;
	and.b32  	%r894, %r893, 254;
	add.s32 	%r896, %r880, %r894;
	ld.shared.u16 	%rs412, [%r896];
	// begin inline asm
	{  cvt.f32.f16 %f819, %rs412;}

	// end inline asm
	ld.global.f32 	%f820, [%rd5+204];
	mul.f32 	%f821, %f2, %f820;
	add.s32 	%r899, %r883, %r6;
	mul.wide.s32 	%rd614, %r899, 4;
	add.s64 	%rd615, %rd4, %rd614;
	ld.global.f32 	%f822, [%rd615+204];
	add.s32 	%r902, %r886, %r6;
	mul.wide.s32 	%rd616, %r902, 4;
	add.s64 	%rd617, %rd4, %rd616;
	ld.global.f32 	%f823, [%rd617+204];
	add.f32 	%f824, %f822, %f823;
	mul.f32 	%f825, %f824, %f1;
	sub.f32 	%f826, %f819, %f825;
	mul.f32 	%f827, %f821, %f826;
	mul.wide.u32 	%rd618, %r892, 2;
	add.s64 	%rd86, %rd3, %rd618;
	st.global.u16 	[%rd86], %rs3;
	ld.global.f32 	%f828, [%rd9+204];
	setp.leu.f32 	%p52, %f828, %f827;
	@%p52 bra 	$L__BB1_104;
	ld.global.f32 	%f833, [%rd5+204];
	neg.f32 	%f834, %f833;
	st.global.f32 	[%rd5+204], %f834;
	mul.f32 	%f829, %f833, 0fC0000000;
	// begin inline asm
	{  cvt.rn.f16.f32 %rs413, %f829;}

	// end inline asm
	st.global.u16 	[%rd86], %rs413;
	shl.b32 	%r903, %r6, 15;
	add.s32 	%r904, %r903, %r3;
	mul.wide.s32 	%rd619, %r904, 2;
	add.s64 	%rd620, %rd1, %rd619;
	ld.global.u16 	%rs414, [%rd620+3342336];
	// begin inline asm
	{  cvt.f32.f16 %f830, %rs414;}

	// end inline asm
	// begin inline asm
	{  cvt.f32.f16 %f831, %rs413;}

	// end inline asm
	mul.f32 	%f832, %f830, %f831;
	// begin inline asm
	{  cvt.rn.f16.f32 %rs416, %f832;}

	// end inline asm
	ld.shared.u16 	%rs418, [%r1];
	// begin inline asm
	{add.f16 %rs417,%rs418,%rs416;
}
	// end inline asm
	st.shared.u16 	[%r1], %rs417;
$L__BB1_104:
	bar.sync 	0;
	add.s32 	%r905, %r4, 52;
	and.b32  	%r906, %r905, 116;
	add.s32 	%r32, %r906, %r73;
	add.s32 	%r907, %r2, %r32;
	and.b32  	%r908, %r32, 127;
	add.s32 	%r909, %r5, %r908;
	shl.b32 	%r910, %r32, 1;
	and.b32  	%r911, %r910, 254;
	mov.u32 	%r912, deltas;
	add.s32 	%r913, %r912, %r911;
	ld.shared.u16 	%rs420, [%r913];
	// begin inline asm
	{  cvt.f32.f16 %f835, %rs420;}

	// end inline asm
	mul.wide.s32 	%rd621, %r907, 4;
	add.s64 	%rd87, %rd4, %rd621;
	ld.global.f32 	%f836, [%rd87];
	mul.f32 	%f837, %f2, %f836;
	add.s32 	%r914, %r2, 4161536;
	and.b32  	%r915, %r914, 4161536;
	add.s32 	%r916, %r915, %r32;
	mul.wide.s32 	%rd622, %r916, 4;
	add.s64 	%rd623, %rd4, %rd622;
	ld.global.f32 	%f838, [%rd623];
	add.s32 	%r917, %r2, 32768;
	and.b32  	%r918, %r917, 4161536;
	add.s32 	%r919, %r918, %r32;
	mul.wide.s32 	%rd624, %r919, 4;
	add.s64 	%rd625, %rd4, %rd624;
	ld.global.f32 	%f839, [%rd625];
	add.f32 	%f840, %f838, %f839;
	mul.f32 	%f841, %f840, %f1;
	sub.f32 	%f842, %f835, %f841;
	mul.f32 	%f843, %f837, %f842;
	mul.wide.u32 	%rd626, %r909, 2;
	add.s64 	%rd88, %rd3, %rd626;
	st.global.u16 	[%rd88], %rs3;
	add.s64 	%rd627, %rd2, %rd621;
	ld.global.f32 	%f844, [%rd627];
	setp.leu.f32 	%p53, %f844, %f843;
	@%p53 bra 	$L__BB1_106;
	ld.global.f32 	%f849, [%rd87];
	neg.f32 	%f850, %f849;
	st.global.f32 	[%rd87], %f850;
	mul.f32 	%f845, %f849, 0fC0000000;
	// begin inline asm
	{  cvt.rn.f16.f32 %rs421, %f845;}

	// end inline asm
	st.global.u16 	[%rd88], %rs421;
	shl.b32 	%r920, %r32, 15;
	add.s32 	%r921, %r920, %r3;
	mul.wide.s32 	%rd628, %r921, 2;
	add.s64 	%rd629, %rd1, %rd628;
	ld.global.u16 	%rs422, [%rd629];
	// begin inline asm
	{  cvt.f32.f16 %f846, %rs422;}

	// end inline asm
	// begin inline asm
	{  cvt.f32.f16 %f847, %rs421;}

	// end inline asm
	mul.f32 	%f848, %f846, %f847;
	// begin inline asm
	{  cvt.rn.f16.f32 %rs424, %f848;}

	// end inline asm
	ld.shared.u16 	%rs426, [%r1];
	// begin inline asm
	{add.f16 %rs425,%rs426,%rs424;
}
	// end inline asm
	st.shared.u16 	[%r1], %rs425;
$L__BB1_106:
	bar.sync 	0;
	add.s32 	%r922, %r6, 53;
	and.b32  	%r923, %r922, 127;
	add.s32 	%r924, %r5, %r923;
	shl.b32 	%r925, %r922, 1;
	and.b32  	%r926, %r925, 254;
	add.s32 	%r928, %r912, %r926;
	ld.shared.u16 	%rs428, [%r928];
	// begin inline asm
	{  cvt.f32.f16 %f851, %rs428;}

	// end inline asm
	ld.global.f32 	%f852, [%rd5+212];
	mul.f32 	%f853, %f2, %f852;
	add.s32 	%r931, %r915, %r6;
	mul.wide.s32 	%rd630, %r931, 4;
	add.s64 	%rd631, %rd4, %rd630;
	ld.global.f32 	%f854, [%rd631+212];
	add.s32 	%r934, %r918, %r6;
	mul.wide.s32 	%rd632, %r934, 4;
	add.s64 	%rd633, %rd4, %rd632;
	ld.global.f32 	%f855, [%rd633+212];
	add.f32 	%f856, %f854, %f855;
	mul.f32 	%f857, %f856, %f1;
	sub.f32 	%f858, %f851, %f857;
	mul.f32 	%f859, %f853, %f858;
	mul.wide.u32 	%rd634, %r924, 2;
	add.s64 	%rd89, %rd3, %rd634;
	st.global.u16 	[%rd89], %rs3;
	ld.global.f32 	%f860, [%rd9+212];
	setp.leu.f32 	%p54, %f860, %f859;
	@%p54 bra 	$L__BB1_108;
	ld.global.f32 	%f865, [%rd5+212];
	neg.f32 	%f866, %f865;
	st.global.f32 	[%rd5+212], %f866;
	mul.f32 	%f861, %f865, 0fC0000000;
	// begin inline asm
	{  cvt.rn.f16.f32 %rs429, %f861;}

	// end inline asm
	st.global.u16 	[%rd89], %rs429;
	shl.b32 	%r935, %r6, 15;
	add.s32 	%r936, %r935, %r3;
	mul.wide.s32 	%rd635, %r936, 2;
	add.s64 	%rd636, %rd1, %rd635;
	ld.global.u16 	%rs430, [%rd636+3473408];
	// begin inline asm
	{  cvt.f32.f16 %f862, %rs430;}

	// end inline asm
	// begin inline asm
	{  cvt.f32.f16 %f863, %rs429;}

	// end inline asm
	mul.f32 	%f864, %f862, %f863;
	// begin inline asm
	{  cvt.rn.f16.f32 %rs432, %f864;}

	// end inline asm
	ld.shared.u16 	%rs434, [%r1];
	// begin inline asm
	{add.f16 %rs433,%rs434,%rs432;
}
	// end inline asm
	st.shared.u16 	[%r1], %rs433;
$L__BB1_108:
	bar.sync 	0;
	add.s32 	%r937, %r4, 54;
	and.b32  	%r938, %r937, 118;
	add.s32 	%r33, %r938, %r73;
	add.s32 	%r939, %r2, %r33;
	and.b32  	%r940, %r33, 127;
	add.s32 	%r941, %r5, %r940;
	shl.b32 	%r942, %r33, 1;
	and.b32  	%r943, %r942, 254;
	mov.u32 	%r944, deltas;
	add.s32 	%r945, %r944, %r943;
	ld.shared.u16 	%rs436, [%r945];
	// begin inline asm
	{  cvt.f32.f16 %f867, %rs436;}

	// end inline asm
	mul.wide.s32 	%rd637, %r939, 4;
	add.s64 	%rd90, %rd4, %rd637;
	ld.global.f32 	%f868, [%rd90];
	mul.f32 	%f869, %f2, %f868;
	add.s32 	%r946, %r2, 4161536;
	and.b32  	%r947, %r946, 4161536;
	add.s32 	%r948, %r947, %r33;
	mul.wide.s32 	%rd638, %r948, 4;
	add.s64 	%rd639, %rd4, %rd638;
	ld.global.f32 	%f870, [%rd639];
	add.s32 	%r949, %r2, 32768;
	and.b32  	%r950, %r949, 4161536;
	add.s32 	%r951, %r950, %r33;
	mul.wide.s32 	%rd640, %r951, 4;
	add.s64 	%rd641, %rd4, %rd640;
	ld.global.f32 	%f871, [%rd641];
	add.f32 	%f872, %f870, %f871;
	mul.f32 	%f873, %f872, %f1;
	sub.f32 	%f874, %f867, %f873;
	mul.f32 	%f875, %f869, %f874;
	mul.wide.u32 	%rd642, %r941, 2;
	add.s64 	%rd91, %rd3, %rd642;
	st.global.u16 	[%rd91], %rs3;
	add.s64 	%rd643, %rd2, %rd637;
	ld.global.f32 	%f876, [%rd643];
	setp.leu.f32 	%p55, %f876, %f875;
	@%p55 bra 	$L__BB1_110;
	ld.global.f32 	%f881, [%rd90];
	neg.f32 	%f882, %f881;
	st.global.f32 	[%rd90], %f882;
	mul.f32 	%f877, %f881, 0fC0000000;
	// begin inline asm
	{  cvt.rn.f16.f32 %rs437, %f877;}

	// end inline asm
	st.global.u16 	[%rd91], %rs437;
	shl.b32 	%r952, %r33, 15;
	add.s32 	%r953, %r952, %r3;
	mul.wide.s32 	%rd644, %r953, 2;
	add.s64 	%rd645, %rd1, %rd644;
	ld.global.u16 	%rs438, [%rd645];
	// begin inline asm
	{  cvt.f32.f16 %f878, %rs438;}

	// end inline asm
	// begin inline asm
	{  cvt.f32.f16 %f879, %rs437;}

	// end inline asm
	mul.f32 	%f880, %f878, %f879;
	// begin inline asm
	{  cvt.rn.f16.f32 %rs440, %f880;}

	// end inline asm
	ld.shared.u16 	%rs442, [%r1];
	// begin inline asm
	{add.f16 %rs441,%rs442,%rs440;
}
	// end inline asm
	st.shared.u16 	[%r1], %rs441;
$L__BB1_110:
	bar.sync 	0;
	add.s32 	%r954, %r6, 55;
	and.b32  	%r955, %r954, 127;
	add.s32 	%r956, %r5, %r955;
	shl.b32 	%r957, %r954, 1;
	and.b32  	%r958, %r957, 254;
	add.s32 	%r960, %r944, %r958;
	ld.shared.u16 	%rs444, [%r960];
	// begin inline asm
	{  cvt.f32.f16 %f883, %rs444;}

	// end inline asm
	ld.global.f32 	%f884, [%rd5+220];
	mul.f32 	%f885, %f2, %f884;
	add.s32 	%r963, %r947, %r6;
	mul.wide.s32 	%rd646, %r963, 4;
	add.s64 	%rd647, %rd4, %rd646;
	ld.global.f32 	%f886, [%rd647+220];
	add.s32 	%r966, %r950, %r6;
	mul.wide.s32 	%rd648, %r966, 4;
	add.s64 	%rd649, %rd4, %rd648;
	ld.global.f32 	%f887, [%rd649+220];
	add.f32 	%f888, %f886, %f887;
	mul.f32 	%f889, %f888, %f1;
	sub.f32 	%f890, %f883, %f889;
	mul.f32 	%f891, %f885, %f890;
	mul.wide.u32 	%rd650, %r956, 2;
	add.s64 	%rd92, %rd3, %rd650;
	st.global.u16 	[%rd92], %rs3;
	ld.global.f32 	%f892, [%rd9+220];
	setp.leu.f32 	%p56, %f892, %f891;
	@%p56 bra 	$L__BB1_112;
	ld.global.f32 	%f897, [%rd5+220];
	neg.f32 	%f898, %f897;
	st.global.f32 	[%rd5+220], %f898;
	mul.f32 	%f893, %f897, 0fC0000000;
	// begin inline asm
	{  cvt.rn.f16.f32 %rs445, %f893;}

	// end inline asm
	st.global.u16 	[%rd92], %rs445;
	shl.b32 	%r967, %r6, 15;
	add.s32 	%r968, %r967, %r3;
	mul.wide.s32 	%rd651, %r968, 2;
	add.s64 	%rd652, %rd1, %rd651;
	ld.global.u16 	%rs446, [%rd652+3604480];
	// begin inline asm
	{  cvt.f32.f16 %f894, %rs446;}

	// end inline asm
	// begin inline asm
	{  cvt.f32.f16 %f895, %rs445;}

	// end inline asm
	mul.f32 	%f896, %f894, %f895;
	// begin inline asm
	{  cvt.rn.f16.f32 %rs448, %f896;}

	// end inline asm
	ld.shared.u16 	%rs450, [%r1];
	// begin inline asm
	{add.f16 %rs449,%rs450,%rs448;
}
	// end inline asm
	st.shared.u16 	[%r1], %rs449;
$L__BB1_112:
	bar.sync 	0;
	add.s32 	%r969, %r4, 56;
	and.b32  	%r970, %r969, 120;
	add.s32 	%r34, %r970, %r73;
	add.s32 	%r971, %r2, %r34;
	and.b32  	%r972, %r34, 127;
	add.s32 	%r973, %r5, %r972;
	shl.b32 	%r974, %r34, 1;
	and.b32  	%r975, %r974, 254;
	mov.u32 	%r976, deltas;
	add.s32 	%r977, %r976, %r975;
	ld.shared.u16 	%rs452, [%r977];
	// begin inline asm
	{  cvt.f32.f16 %f899, %rs452;}

	// end inline asm
	mul.wide.s32 	%rd653, %r971, 4;
	add.s64 	%rd93, %rd4, %rd653;
	ld.global.f32 	%f900, [%rd93];
	mul.f32 	%f901, %f2, %f900;
	add.s32 	%r978, %r2, 4161536;
	and.b32  	%r979, %r978, 4161536;
	add.s32 	%r980, %r979, %r34;
	mul.wide.s32 	%rd654, %r980, 4;
	add.s64 	%rd655, %rd4, %rd654;
	ld.global.f32 	%f902, [%rd655];
	add.s32 	%r981, %r2, 32768;
	and.b32  	%r982, %r981, 4161536;
	add.s32 	%r983, %r982, %r34;
	mul.wide.s32 	%rd656, %r983, 4;
	add.s64 	%rd657, %rd4, %rd656;
	ld.global.f32 	%f903, [%rd657];
	add.f32 	%f904, %f902, %f903;
	mul.f32 	%f905, %f904, %f1;
	sub.f32 	%f906, %f899, %f905;
	mul.f32 	%f907, %f901, %f906;
	mul.wide.u32 	%rd658, %r973, 2;
	add.s64 	%rd94, %rd3, %rd658;
	st.global.u16 	[%rd94], %rs3;
	add.s64 	%rd659, %rd2, %rd653;
	ld.global.f32 	%f908, [%rd659];
	setp.leu.f32 	%p57, %f908, %f907;
	@%p57 bra 	$L__BB1_114;
	ld.global.f32 	%f913, [%rd93];
	neg.f32 	%f914, %f913;
	st.global.f32 	[%rd93], %f914;
	mul.f32 	%f909, %f913, 0fC0000000;
	// begin inline asm
	{  cvt.rn.f16.f32 %rs453, %f909;}

	// end inline asm
	st.global.u16 	[%rd94], %rs453;
	shl.b32 	%r984, %r34, 15;
	add.s32 	%r985, %r984, %r3;
	mul.wide.s32 	%rd660, %r985, 2;
	add.s64 	%rd661, %rd1, %rd660;
	ld.global.u16 	%rs454, [%rd661];
	// begin inline asm
	{  cvt.f32.f16 %f910, %rs454;}

	// end inline asm
	// begin inline asm
	{  cvt.f32.f16 %f911, %rs453;}

	// end inline asm
	mul.f32 	%f912, %f910, %f911;
	// begin inline asm
	{  cvt.rn.f16.f32 %rs456, %f912;}

	// end inline asm
	ld.shared.u16 	%rs458, [%r1];
	// begin inline asm
	{add.f16 %rs457,%rs458,%rs456;
}
	// end inline asm
	st.shared.u16 	[%r1], %rs457;
$L__BB1_114:
	bar.sync 	0;
	add.s32 	%r986, %r6, 57;
	and.b32  	%r987, %r986, 127;
	add.s32 	%r988, %r5, %r987;
	shl.b32 	%r989, %r986, 1;
	and.b32  	%r990, %r989, 254;
	add.s32 	%r992, %r976, %r990;
	ld.shared.u16 	%rs460, [%r992];
	// begin inline asm
	{  cvt.f32.f16 %f915, %rs460;}

	// end inline asm
	ld.global.f32 	%f916, [%rd5+228];
	mul.f32 	%f917, %f2, %f916;
	add.s32 	%r995, %r979, %r6;
	mul.wide.s32 	%rd662, %r995, 4;
	add.s64 	%rd663, %rd4, %rd662;
	ld.global.f32 	%f918, [%rd663+228];
	add.s32 	%r998, %r982, %r6;
	mul.wide.s32 	%rd664, %r998, 4;
	add.s64 	%rd665, %rd4, %rd664;
	ld.global.f32 	%f919, [%rd665+228];
	add.f32 	%f920, %f918, %f919;
	mul.f32 	%f921, %f920, %f1;
	sub.f32 	%f922, %f915, %f921;
	mul.f32 	%f923, %f917, %f922;
	mul.wide.u32 	%rd666, %r988, 2;
	add.s64 	%rd95, %rd3, %rd666;
	st.global.u16 	[%rd95], %rs3;
	ld.global.f32 	%f924, [%rd9+228];
	setp.leu.f32 	%p58, %f924, %f923;
	@%p58 bra 	$L__BB1_116;
	ld.global.f32 	%f929, [%rd5+228];
	neg.f32 	%f930, %f929;
	st.global.f32 	[%rd5+228], %f930;
	mul.f32 	%f925, %f929, 0fC0000000;
	// begin inline asm
	{  cvt.rn.f16.f32 %rs461, %f925;}

	// end inline asm
	st.global.u16 	[%rd95], %rs461;
	shl.b32 	%r999, %r6, 15;
	add.s32 	%r1000, %r999, %r3;
	mul.wide.s32 	%rd667, %r1000, 2;
	add.s64 	%rd668, %rd1, %rd667;
	ld.global.u16 	%rs462, [%rd668+3735552];
	// begin inline asm
	{  cvt.f32.f16 %f926, %rs462;}

	// end inline asm
	// begin inline asm
	{  cvt.f32.f16 %f927, %rs461;}

	// end inline asm
	mul.f32 	%f928, %f926, %f927;
	// begin inline asm
	{  cvt.rn.f16.f32 %rs464, %f928;}

	// end inline asm
	ld.shared.u16 	%rs466, [%r1];
	// begin inline asm
	{add.f16 %rs465,%rs466,%rs464;
}
	// end inline asm
	st.shared.u16 	[%r1], %rs465;
$L__BB1_116:
	bar.sync 	0;
	add.s32 	%r1001, %r4, 58;
	and.b32  	%r1002, %r1001, 122;
	add.s32 	%r35, %r1002, %r73;
	add.s32 	%r1003, %r2, %r35;
	and.b32  	%r1004, %r35, 127;
	add.s32 	%r1005, %r5, %r1004;
	shl.b32 	%r1006, %r35, 1;
	and.b32  	%r1007, %r1006, 254;
	mov.u32 	%r1008, deltas;
	add.s32 	%r1009, %r1008, %r1007;
	ld.shared.u16 	%rs468, [%r1009];
	// begin inline asm
	{  cvt.f32.f16 %f931, %rs468;}

	// end inline asm
	mul.wide.s32 	%rd669, %r1003, 4;
	add.s64 	%rd96, %rd4, %rd669;
	ld.global.f32 	%f932, [%rd96];
	mul.f32 	%f933, %f2, %f932;
	add.s32 	%r1010, %r2, 4161536;
	and.b32  	%r1011, %r1010, 4161536;
	add.s32 	%r1012, %r1011, %r35;
	mul.wide.s32 	%rd670, %r1012, 4;
	add.s64 	%rd671, %rd4, %rd670;
	ld.global.f32 	%f934, [%rd671];
	add.s32 	%r1013, %r2, 32768;
	and.b32  	%r1014, %r1013, 4161536;
	add.s32 	%r1015, %r1014, %r35;
	mul.wide.s32 	%rd672, %r1015, 4;
	add.s64 	%rd673, %rd4, %rd672;
	ld.global.f32 	%f935, [%rd673];
	add.f32 	%f936, %f934, %f935;
	mul.f32 	%f937, %f936, %f1;
	sub.f32 	%f938, %f931, %f937;
	mul.f32 	%f939, %f933, %f938;
	mul.wide.u32 	%rd674, %r1005, 2;
	add.s64 	%rd97, %rd3, %rd674;
	st.global.u16 	[%rd97], %rs3;
	add.s64 	%rd675, %rd2, %rd669;
	ld.global.f32 	%f940, [%rd675];
	setp.leu.f32 	%p59, %f940, %f939;
	@%p59 bra 	$L__BB1_118;
	ld.global.f32 	%f945, [%rd96];
	neg.f32 	%f946, %f945;
	st.global.f32 	[%rd96], %f946;
	mul.f32 	%f941, %f945, 0fC0000000;
	// begin inline asm
	{  cvt.rn.f16.f32 %rs469, %f941;}

	// end inline asm
	st.global.u16 	[%rd97], %rs469;
	shl.b32 	%r1016, %r35, 15;
	add.s32 	%r1017, %r1016, %r3;
	mul.wide.s32 	%rd676, %r1017, 2;
	add.s64 	%rd677, %rd1, %rd676;
	ld.global.u16 	%rs470, [%rd677];
	// begin inline asm
	{  cvt.f32.f16 %f942, %rs470;}

	// end inline asm
	// begin inline asm
	{  cvt.f32.f16 %f943, %rs469;}

	// end inline asm
	mul.f32 	%f944, %f942, %f943;
	// begin inline asm
	{  cvt.rn.f16.f32 %rs472, %f944;}

	// end inline asm
	ld.shared.u16 	%rs474, [%r1];
	// begin inline asm
	{add.f16 %rs473,%rs474,%rs472;
}
	// end inline asm
	st.shared.u16 	[%r1], %rs473;
$L__BB1_118:
	bar.sync 	0;
	add.s32 	%r1018, %r6, 59;
	and.b32  	%r1019, %r1018, 127;
	add.s32 	%r1020, %r5, %r1019;
	shl.b32 	%r1021, %r1018, 1;
	and.b32  	%r1022, %r1021, 254;
	add.s32 	%r1024, %r1008, %r1022;
	ld.shared.u16 	%rs476, [%r1024];
	// begin inline asm
	{  cvt.f32.f16 %f947, %rs476;}

	// end inline asm
	ld.global.f32 	%f948, [%rd5+236];
	mul.f32 	%f949, %f2, %f948;
	add.s32 	%r1027, %r1011, %r6;
	mul.wide.s32 	%rd678, %r1027, 4;
	add.s64 	%rd679, %rd4, %rd678;
	ld.global.f32 	%f950, [%rd679+236];
	add.s32 	%r1030, %r1014, %r6;
	mul.wide.s32 	%rd680, %r1030, 4;
	add.s64 	%rd681, %rd4, %rd680;
	ld.global.f32 	%f951, [%rd681+236];
	add.f32 	%f952, %f950, %f951;
	mul.f32 	%f953, %f952, %f1;
	sub.f32 	%f954, %f947, %f953;
	mul.f32 	%f955, %f949, %f954;
	mul.wide.u32 	%rd682, %r1020, 2;
	add.s64 	%rd98, %rd3, %rd682;
	st.global.u16 	[%rd98], %rs3;
	ld.global.f32 	%f956, [%rd9+236];
	setp.leu.f32 	%p60, %f956, %f955;
	@%p60 bra 	$L__BB1_120;
	ld.global.f32 	%f961, [%rd5+236];
	neg.f32 	%f962, %f961;
	st.global.f32 	[%rd5+236], %f962;
	mul.f32 	%f957, %f961, 0fC0000000;
	// begin inline asm
	{  cvt.rn.f16.f32 %rs477, %f957;}

	// end inline asm
	st.global.u16 	[%rd98], %rs477;
	shl.b32 	%r1031, %r6, 15;
	add.s32 	%r1032, %r1031, %r3;
	mul.wide.s32 	%rd683, %r1032, 2;
	add.s64 	%rd684, %rd1, %rd683;
	ld.global.u16 	%rs478, [%rd684+3866624];
	// begin inline asm
	{  cvt.f32.f16 %f958, %rs478;}

	// end inline asm
	// begin inline asm
	{  cvt.f32.f16 %f959, %rs477;}

	// end inline asm
	mul.f32 	%f960, %f958, %f959;
	// begin inline asm
	{  cvt.rn.f16.f32 %rs480, %f960;}

	// end inline asm
	ld.shared.u16 	%rs482, [%r1];
	// begin inline asm
	{add.f16 %rs481,%rs482,%rs480;
}
	// end inline asm
	st.shared.u16 	[%r1], %rs481;
$L__BB1_120:
	bar.sync 	0;
	add.s32 	%r1033, %r4, 60;
	and.b32  	%r1034, %r1033, 124;
	add.s32 	%r36, %r1034, %r73;
	add.s32 	%r1035, %r2, %r36;
	and.b32  	%r1036, %r36, 127;
	add.s32 	%r1037, %r5, %r1036;
	shl.b32 	%r1038, %r36, 1;
	and.b32  	%r1039, %r1038, 254;
	mov.u32 	%r1040, deltas;
	add.s32 	%r1041, %r1040, %r1039;
	ld.shared.u16 	%rs484, [%r1041];
	// begin inline asm
	{  cvt.f32.f16 %f963, %rs484;}

	// end inline asm
	mul.wide.s32 	%rd685, %r1035, 4;
	add.s64 	%rd99, %rd4, %rd685;
	ld.global.f32 	%f964, [%rd99];
	mul.f32 	%f965, %f2, %f964;
	add.s32 	%r1042, %r2, 4161536;
	and.b32  	%r1043, %r1042, 4161536;
	add.s32 	%r1044, %r1043, %r36;
	mul.wide.s32 	%rd686, %r1044, 4;
	add.s64 	%rd687, %rd4, %rd686;
	ld.global.f32 	%f966, [%rd687];
	add.s32 	%r1045, %r2, 32768;
	and.b32  	%r1046, %r1045, 4161536;
	add.s32 	%r1047, %r1046, %r36;
	mul.wide.s32 	%rd688, %r1047, 4;
	add.s64 	%rd689, %rd4, %rd688;
	ld.global.f32 	%f967, [%rd689];
	add.f32 	%f968, %f966, %f967;
	mul.f32 	%f969, %f968, %f1;
	sub.f32 	%f970, %f963, %f969;
	mul.f32 	%f971, %f965, %f970;
	mul.wide.u32 	%rd690, %r1037, 2;
	add.s64 	%rd100, %rd3, %rd690;
	st.global.u16 	[%rd100], %rs3;
	add.s64 	%rd691, %rd2, %rd685;
	ld.global.f32 	%f972, [%rd691];
	setp.leu.f32 	%p61, %f972, %f971;
	@%p61 bra 	$L__BB1_122;
	ld.global.f32 	%f977, [%rd99];
	neg.f32 	%f978, %f977;
	st.global.f32 	[%rd99], %f978;
	mul.f32 	%f973, %f977, 0fC0000000;
	// begin inline asm
	{  cvt.rn.f16.f32 %rs485, %f973;}

	// end inline asm
	st.global.u16 	[%rd100], %rs485;
	shl.b32 	%r1048, %r36, 15;
	add.s32 	%r1049, %r1048, %r3;
	mul.wide.s32 	%rd692, %r1049, 2;
	add.s64 	%rd693, %rd1, %rd692;
	ld.global.u16 	%rs486, [%rd693];
	// begin inline asm
	{  cvt.f32.f16 %f974, %rs486;}

	// end inline asm
	// begin inline asm
	{  cvt.f32.f16 %f975, %rs485;}

	// end inline asm
	mul.f32 	%f976, %f974, %f975;
	// begin inline asm
	{  cvt.rn.f16.f32 %rs488, %f976;}

	// end inline asm
	ld.shared.u16 	%rs490, [%r1];
	// begin inline asm
	{add.f16 %rs489,%rs490,%rs488;
}
	// end inline asm
	st.shared.u16 	[%r1], %rs489;
$L__BB1_122:
	bar.sync 	0;
	add.s32 	%r1050, %r6, 61;
	and.b32  	%r1051, %r1050, 127;
	add.s32 	%r1052, %r5, %r1051;
	shl.b32 	%r1053, %r1050, 1;
	and.b32  	%r1054, %r1053, 254;
	add.s32 	%r1056, %r1040, %r1054;
	ld.shared.u16 	%rs492, [%r1056];
	// begin inline asm
	{  cvt.f32.f16 %f979, %rs492;}

	// end inline asm
	ld.global.f32 	%f980, [%rd5+244];
	mul.f32 	%f981, %f2, %f980;
	add.s32 	%r1059, %r1043, %r6;
	mul.wide.s32 	%rd694, %r1059, 4;
	add.s64 	%rd695, %rd4, %rd694;
	ld.global.f32 	%f982, [%rd695+244];
	add.s32 	%r1062, %r1046, %r6;
	mul.wide.s32 	%rd696, %r1062, 4;
	add.s64 	%rd697, %rd4, %rd696;
	ld.global.f32 	%f983, [%rd697+244];
	add.f32 	%f984, %f982, %f983;
	mul.f32 	%f985, %f984, %f1;
	sub.f32 	%f986, %f979, %f985;
	mul.f32 	%f987, %f981, %f986;
	mul.wide.u32 	%rd698, %r1052, 2;
	add.s64 	%rd101, %rd3, %rd698;
	st.global.u16 	[%rd101], %rs3;
	ld.global.f32 	%f988, [%rd9+244];
	setp.leu.f32 	%p62, %f988, %f987;
	@%p62 bra 	$L__BB1_124;
	ld.global.f32 	%f993, [%rd5+244];
	neg.f32 	%f994, %f993;
	st.global.f32 	[%rd5+244], %f994;
	mul.f32 	%f989, %f993, 0fC0000000;
	// begin inline asm
	{  cvt.rn.f16.f32 %rs493, %f989;}

	// end inline asm
	st.global.u16 	[%rd101], %rs493;
	shl.b32 	%r1063, %r6, 15;
	add.s32 	%r1064, %r1063, %r3;
	mul.wide.s32 	%rd699, %r1064, 2;
	add.s64 	%rd700, %rd1, %rd699;
	ld.global.u16 	%rs494, [%rd700+3997696];
	// begin inline asm
	{  cvt.f32.f16 %f990, %rs494;}

	// end inline asm
	// begin inline asm
	{  cvt.f32.f16 %f991, %rs493;}

	// end inline asm
	mul.f32 	%f992, %f990, %f991;
	// begin inline asm
	{  cvt.rn.f16.f32 %rs496, %f992;}

	// end inline asm
	ld.shared.u16 	%rs498, [%r1];
	// begin inline asm
	{add.f16 %rs497,%rs498,%rs496;
}
	// end inline asm
	st.shared.u16 	[%r1], %rs497;
$L__BB1_124:
	bar.sync 	0;
	add.s32 	%r1065, %r4, 62;
	and.b32  	%r1066, %r1065, 126;
	add.s32 	%r37, %r1066, %r73;
	add.s32 	%r1067, %r2, %r37;
	and.b32  	%r1068, %r37, 127;
	add.s32 	%r1069, %r5, %r1068;
	shl.b32 	%r1070, %r37, 1;
	and.b32  	%r1071, %r1070, 254;
	mov.u32 	%r1072, deltas;
	add.s32 	%r1073, %r1072, %r1071;
	ld.shared.u16 	%rs500, [%r1073];
	// begin inline asm
	{  cvt.f32.f16 %f995, %rs500;}

	// end inline asm
	mul.wide.s32 	%rd701, %r1067, 4;
	add.s64 	%rd102, %rd4, %rd701;
	ld.global.f32 	%f996, [%rd102];
	mul.f32 	%f997, %f2, %f996;
	add.s32 	%r1074, %r2, 4161536;
	and.b32  	%r38, %r1074, 4161536;
	add.s32 	%r1075, %r38, %r37;
	mul.wide.s32 	%rd702, %r1075, 4;
	add.s64 	%rd703, %rd4, %rd702;
	ld.global.f32 	%f998, [%rd703];
	add.s32 	%r1076, %r2, 32768;
	and.b32  	%r39, %r1076, 4161536;
	add.s32 	%r1077, %r39, %r37;
	mul.wide.s32 	%rd704, %r1077, 4;
	add.s64 	%rd705, %rd4, %rd704;
	ld.global.f32 	%f999, [%rd705];
	add.f32 	%f1000, %f998, %f999;
	mul.f32 	%f1001, %f1000, %f1;
	sub.f32 	%f1002, %f995, %f1001;
	mul.f32 	%f1003, %f997, %f1002;
	mul.wide.u32 	%rd706, %r1069, 2;
	add.s64 	%rd103, %rd3, %rd706;
	st.global.u16 	[%rd103], %rs3;
	add.s64 	%rd707, %rd2, %rd701;
	ld.global.f32 	%f1004, [%rd707];
	setp.leu.f32 	%p63, %f1004, %f1003;
	@%p63 bra 	$L__BB1_126;
	ld.global.f32 	%f1009, [%rd102];
	neg.f32 	%f1010, %f1009;
	st.global.f32 	[%rd102], %f1010;
	mul.f32 	%f1005, %f1009, 0fC0000000;
	// begin inline asm
	{  cvt.rn.f16.f32 %rs501, %f1005;}

	// end inline asm
	st.global.u16 	[%rd103], %rs501;
	shl.b32 	%r1078, %r37, 15;
	add.s32 	%r1079, %r1078, %r3;
	mul.wide.s32 	%rd708, %r1079, 2;
	add.s64 	%rd709, %rd1, %rd708;
	ld.global.u16 	%rs502, [%rd709];
	// begin inline asm
	{  cvt.f32.f16 %f1006, %rs502;}

	// end inline asm
	// begin inline asm
	{  cvt.f32.f16 %f1007, %rs501;}

	// end inline asm
	mul.f32 	%f1008, %f1006, %f1007;
	// begin inline asm
	{  cvt.rn.f16.f32 %rs504, %f1008;}

	// end inline asm
	ld.shared.u16 	%rs506, [%r1];
	// begin inline asm
	{add.f16 %rs505,%rs506,%rs504;
}
	// end inline asm
	st.shared.u16 	[%r1], %rs505;
$L__BB1_126:
	bar.sync 	0;
	add.s32 	%r1080, %r6, 63;
	and.b32  	%r1081, %r1080, 127;
	add.s32 	%r1082, %r5, %r1081;
	shl.b32 	%r1083, %r1080, 1;
	and.b32  	%r1084, %r1083, 254;
	add.s32 	%r1086, %r1072, %r1084;
	ld.shared.u16 	%rs508, [%r1086];
	// begin inline asm
	{  cvt.f32.f16 %f1011, %rs508;}

	// end inline asm
	ld.global.f32 	%f1012, [%rd5+252];
	mul.f32 	%f1013, %f2, %f1012;
	add.s32 	%r1087, %r2, 4161536;
	and.b32  	%r1088, %r1087, 4161536;
	add.s32 	%r1089, %r1088, %r6;
	mul.wide.s32 	%rd710, %r1089, 4;
	add.s64 	%rd711, %rd4, %rd710;
	ld.global.f32 	%f1014, [%rd711+252];
	add.s32 	%r1090, %r2, 32768;
	and.b32  	%r1091, %r1090, 4161536;
	add.s32 	%r1092, %r1091, %r6;
	mul.wide.s32 	%rd712, %r1092, 4;
	add.s64 	%rd713, %rd4, %rd712;
	ld.global.f32 	%f1015, [%rd713+252];
	add.f32 	%f1016, %f1014, %f1015;
	mul.f32 	%f1017, %f1016, %f1;
	sub.f32 	%f1018, %f1011, %f1017;
	mul.f32 	%f1019, %f1013, %f1018;
	mul.wide.u32 	%rd714, %r1082, 2;
	add.s64 	%rd104, %rd3, %rd714;
	st.global.u16 	[%rd104], %rs3;
	ld.global.f32 	%f1020, [%rd9+252];
	setp.leu.f32 	%p64, %f1020, %f1019;
	@%p64 bra 	$L__BB1_128;
	ld.global.f32 	%f1025, [%rd5+252];
	neg.f32 	%f1026, %f1025;
	st.global.f32 	[%rd5+252], %f1026;
	mul.f32 	%f1021, %f1025, 0fC0000000;
	// begin inline asm
	{  cvt.rn.f16.f32 %rs509, %f1021;}

	// end inline asm
	st.global.u16 	[%rd104], %rs509;
	and.b32  	%r1093, %r4, 64;
	add.s32 	%r1094, %r1093, %r73;
	shl.b32 	%r1095, %r1094, 15;
	add.s32 	%r1096, %r1095, %r3;
	mul.wide.s32 	%rd715, %r1096, 2;
	add.s64 	%rd716, %rd1, %rd715;
	ld.global.u16 	%rs510, [%rd716+4128768];
	// begin inline asm
	{  cvt.f32.f16 %f1022, %rs510;}

	// end inline asm
	// begin inline asm
	{  cvt.f32.f16 %f1023, %rs509;}

	// end inline asm
	mul.f32 	%f1024, %f1022, %f1023;
	// begin inline asm
	{  cvt.rn.f16.f32 %rs512, %f1024;}

	// end inline asm
	ld.shared.u16 	%rs514, [%r1];
	// begin inline asm
	{add.f16 %rs513,%rs514,%rs512;
}
	// end inline asm
	st.shared.u16 	[%r1], %rs513;
$L__BB1_128:
	bar.sync 	0;
	not.b32 	%r1097, %r4;
	and.b32  	%r1098, %r1097, 64;
	add.s32 	%r40, %r1098, %r73;
	add.s32 	%r1099, %r2, %r40;
	and.b32  	%r1100, %r40, 127;
	add.s32 	%r1101, %r5, %r1100;
	shl.b32 	%r1102, %r40, 1;
	and.b32  	%r1103, %r1102, 254;
	add.s32 	%r1105, %r1072, %r1103;
	ld.shared.u16 	%rs516, [%r1105];
	// begin inline asm
	{  cvt.f32.f16 %f1027, %rs516;}

	// end inline asm
	mul.wide.s32 	%rd717, %r1099, 4;
	add.s64 	%rd105, %rd4, %rd717;
	ld.global.f32 	%f1028, [%rd105];
	mul.f32 	%f1029, %f2, %f1028;
	add.s32 	%r1106, %r38, %r40;
	mul.wide.s32 	%rd718, %r1106, 4;
	add.s64 	%rd719, %rd4, %rd718;
	ld.global.f32 	%f1030, [%rd719];
	add.s32 	%r1107, %r39, %r40;
	mul.wide.s32 	%rd720, %r1107, 4;
	add.s64 	%rd721, %rd4, %rd720;
	ld.global.f32 	%f1031, [%rd721];
	add.f32 	%f1032, %f1030, %f1031;
	mul.f32 	%f1033, %f1032, %f1;
	sub.f32 	%f1034, %f1027, %f1033;
	mul.f32 	%f1035, %f1029, %f1034;
	mul.wide.u32 	%rd722, %r1101, 2;
	add.s64 	%rd106, %rd3, %rd722;
	st.global.u16 	[%rd106], %rs3;
	add.s64 	%rd723, %rd2, %rd717;
	ld.global.f32 	%f1036, [%rd723];
	setp.leu.f32 	%p65, %f1036, %f1035;
	@%p65 bra 	$L__BB1_130;
	ld.global.f32 	%f1041, [%rd105];
	neg.f32 	%f1042, %f1041;
	st.global.f32 	[%rd105], %f1042;
	mul.f32 	%f1037, %f1041, 0fC0000000;
	// begin inline asm
	{  cvt.rn.f16.f32 %rs517, %f1037;}

	// end inline asm
	st.global.u16 	[%rd106], %rs517;
	shl.b32 	%r1108, %r40, 15;
	add.s32 	%r1109, %r1108, %r3;
	mul.wide.s32 	%rd724, %r1109, 2;
	add.s64 	%rd725, %rd1, %rd724;
	ld.global.u16 	%rs518, [%rd725];
	// begin inline asm
	{  cvt.f32.f16 %f1038, %rs518;}

	// end inline asm
	// begin inline asm
	{  cvt.f32.f16 %f1039, %rs517;}

	// end inline asm
	mul.f32 	%f1040, %f1038, %f1039;
	// begin inline asm
	{  cvt.rn.f16.f32 %rs520, %f1040;}

	// end inline asm
	ld.shared.u16 	%rs522, [%r1];
	// begin inline asm
	{add.f16 %rs521,%rs522,%rs520;
}
	// end inline asm
	st.shared.u16 	[%r1], %rs521;
$L__BB1_130:
	bar.sync 	0;
	add.s32 	%r1110, %r4, 65;
	and.b32  	%r1111, %r1110, 65;
	add.s32 	%r41, %r1111, %r73;
	add.s32 	%r1112, %r2, %r41;
	and.b32  	%r1113, %r41, 127;
	add.s32 	%r1114, %r5, %r1113;
	shl.b32 	%r1115, %r41, 1;
	and.b32  	%r1116, %r1115, 254;
	add.s32 	%r1118, %r1072, %r1116;
	ld.shared.u16 	%rs524, [%r1118];
	// begin inline asm
	{  cvt.f32.f16 %f1043, %rs524;}

	// end inline asm
	mul.wide.s32 	%rd726, %r1112, 4;
	add.s64 	%rd107, %rd4, %rd726;
	ld.global.f32 	%f1044, [%rd107];
	mul.f32 	%f1045, %f2, %f1044;
	add.s32 	%r1119, %r38, %r41;
	mul.wide.s32 	%rd727, %r1119, 4;
	add.s64 	%rd108, %rd4, %rd727;
	ld.global.f32 	%f1046, [%rd108];
	add.s32 	%r1120, %r39, %r41;
	mul.wide.s32 	%rd728, %r1120, 4;
	add.s64 	%rd109, %rd4, %rd728;
	ld.global.f32 	%f1047, [%rd109];
	add.f32 	%f1048, %f1046, %f1047;
	mul.f32 	%f1049, %f1048, %f1;
	sub.f32 	%f1050, %f1043, %f1049;
	mul.f32 	%f1051, %f1045, %f1050;
	mul.wide.u32 	%rd729, %r1114, 2;
	add.s64 	%rd110, %rd3, %rd729;
	st.global.u16 	[%rd110], %rs3;
	add.s64 	%rd730, %rd2, %rd726;
	ld.global.f32 	%f1052, [%rd730];
	setp.leu.f32 	%p66, %f1052, %f1051;
	shl.b32 	%r1121, %r41, 15;
	add.s32 	%r1122, %r1121, %r3;
	mul.wide.s32 	%rd731, %r1122, 2;
	add.s64 	%rd111, %rd1, %rd731;
	@%p66 bra 	$L__BB1_132;
	ld.global.f32 	%f1057, [%rd107];
	neg.f32 	%f1058, %f1057;
	st.global.f32 	[%rd107], %f1058;
	mul.f32 	%f1053, %f1057, 0fC0000000;
	// begin inline asm
	{  cvt.rn.f16.f32 %rs525, %f1053;}

	// end inline asm
	st.global.u16 	[%rd110], %rs525;
	ld.global.u16 	%rs526, [%rd111];
	// begin inline asm
	{  cvt.f32.f16 %f1054, %rs526;}

	// end inline asm
	// begin inline asm
	{  cvt.f32.f16 %f1055, %rs525;}

	// end inline asm
	mul.f32 	%f1056, %f1054, %f1055;
	// begin inline asm
	{  cvt.rn.f16.f32 %rs528, %f1056;}

	// end inline asm
	ld.shared.u16 	%rs530, [%r1];
	// begin inline asm
	{add.f16 %rs529,%rs530,%rs528;
}
	// end inline asm
	st.shared.u16 	[%r1], %rs529;
$L__BB1_132:
	bar.sync 	0;
	add.s32 	%r1123, %r4, 66;
	and.b32  	%r1124, %r1123, 66;
	add.s32 	%r42, %r1124, %r73;
	add.s32 	%r1125, %r2, %r42;
	and.b32  	%r1126, %r42, 127;
	add.s32 	%r1127, %r5, %r1126;
	shl.b32 	%r1128, %r42, 1;
	and.b32  	%r1129, %r1128, 254;
	mov.u32 	%r1130, deltas;
	add.s32 	%r1131, %r1130, %r1129;
	ld.shared.u16 	%rs532, [%r1131];
	// begin inline asm
	{  cvt.f32.f16 %f1059, %rs532;}

	// end inline asm
	mul.wide.s32 	%rd732, %r1125, 4;
	add.s64 	%rd112, %rd4, %rd732;
	ld.global.f32 	%f1060, [%rd112];
	mul.f32 	%f1061, %f2, %f1060;
	add.s32 	%r1132, %r2, 4161536;
	and.b32  	%r1133, %r1132, 4161536;
	add.s32 	%r1134, %r1133, %r42;
	mul.wide.s32 	%rd733, %r1134, 4;
	add.s64 	%rd734, %rd4, %rd733;
	ld.global.f32 	%f1062, [%rd734];
	add.s32 	%r1135, %r2, 32768;
	and.b32  	%r1136, %r1135, 4161536;
	add.s32 	%r1137, %r1136, %r42;
	mul.wide.s32 	%rd735, %r1137, 4;
	add.s64 	%rd736, %rd4, %rd735;
	ld.global.f32 	%f1063, [%rd736];
	add.f32 	%f1064, %f1062, %f1063;
	mul.f32 	%f1065, %f1064, %f1;
	sub.f32 	%f1066, %f1059, %f1065;
	mul.f32 	%f1067, %f1061, %f1066;
	mul.wide.u32 	%rd737, %r1127, 2;
	add.s64 	%rd113, %rd3, %rd737;
	st.global.u16 	[%rd113], %rs3;
	add.s64 	%rd738, %rd2, %rd732;
	ld.global.f32 	%f1068, [%rd738];
	setp.leu.f32 	%p67, %f1068, %f1067;
	@%p67 bra 	$L__BB1_134;
	ld.global.f32 	%f1073, [%rd112];
	neg.f32 	%f1074, %f1073;
	st.global.f32 	[%rd112], %f1074;
	mul.f32 	%f1069, %f1073, 0fC0000000;
	// begin inline asm
	{  cvt.rn.f16.f32 %rs533, %f1069;}

	// end inline asm
	st.global.u16 	[%rd113], %rs533;
	shl.b32 	%r1138, %r42, 15;
	add.s32 	%r1139, %r1138, %r3;
	mul.wide.s32 	%rd739, %r1139, 2;
	add.s64 	%rd740, %rd1, %rd739;
	ld.global.u16 	%rs534, [%rd740];
	// begin inline asm
	{  cvt.f32.f16 %f1070, %rs534;}

	// end inline asm
	// begin inline asm
	{  cvt.f32.f16 %f1071, %rs533;}

	// end inline asm
	mul.f32 	%f1072, %f1070, %f1071;
	// begin inline asm
	{  cvt.rn.f16.f32 %rs536, %f1072;}

	// end inline asm
	ld.shared.u16 	%rs538, [%r1];
	// begin inline asm
	{add.f16 %rs537,%rs538,%rs536;
}
	// end inline asm
	st.shared.u16 	[%r1], %rs537;
$L__BB1_134:
	bar.sync 	0;
	add.s32 	%r1140, %r41, 2;
	and.b32  	%r1141, %r1140, 127;
	add.s32 	%r1142, %r5, %r1141;
	shl.b32 	%r1143, %r1140, 1;
	and.b32  	%r1144, %r1143, 254;
	mov.u32 	%r1145, deltas;
	add.s32 	%r1146, %r1145, %r1144;
	ld.shared.u16 	%rs540, [%r1146];
	// begin inline asm
	{  cvt.f32.f16 %f1075, %rs540;}

	// end inline asm
	ld.global.f32 	%f1076, [%rd107+8];
	mul.f32 	%f1077, %f2, %f1076;
	ld.global.f32 	%f1078, [%rd108+8];
	ld.global.f32 	%f1079, [%rd109+8];
	add.f32 	%f1080, %f1078, %f1079;
	mul.f32 	%f1081, %f1080, %f1;
	sub.f32 	%f1082, %f1075, %f1081;
	mul.f32 	%f1083, %f1077, %f1082;
	mul.wide.u32 	%rd741, %r1142, 2;
	add.s64 	%rd114, %rd3, %rd741;
	st.global.u16 	[%rd114], %rs3;
	add.s32 	%r1147, %r2, %r41;
	mul.wide.s32 	%rd742, %r1147, 4;
	add.s64 	%rd743, %rd2, %rd742;
	ld.global.f32 	%f1084, [%rd743+8];
	setp.leu.f32 	%p68, %f1084, %f1083;
	@%p68 bra 	$L__BB1_136;
	ld.global.f32 	%f1089, [%rd107+8];
	neg.f32 	%f1090, %f1089;
	st.global.f32 	[%rd107+8], %f1090;
	mul.f32 	%f1085, %f1089, 0fC0000000;
	// begin inline asm
	{  cvt.rn.f16.f32 %rs541, %f1085;}

	// end inline asm
	st.global.u16 	[%rd114], %rs541;
	ld.global.u16 	%rs542, [%rd111+131072];
	// begin inline asm
	{  cvt.f32.f16 %f1086, %rs542;}

	// end inline asm
	// begin inline asm
	{  cvt.f32.f16 %f1087, %rs541;}

	// end inline asm
	mul.f32 	%f1088, %f1086, %f1087;
	// begin inline asm
	{  cvt.rn.f16.f32 %rs544, %f1088;}

	// end inline asm
	ld.shared.u16 	%rs546, [%r1];
	// begin inline asm
	{add.f16 %rs545,%rs546,%rs544;
}
	// end inline asm
	st.shared.u16 	[%r1], %rs545;
$L__BB1_136:
	bar.sync 	0;
	add.s32 	%r1148, %r4, 68;
	and.b32  	%r1149, %r1148, 68;
	add.s32 	%r43, %r1149, %r73;
	add.s32 	%r1150, %r2, %r43;
	and.b32  	%r1151, %r43, 127;
	add.s32 	%r1152, %r5, %r1151;
	shl.b32 	%r1153, %r43, 1;
	and.b32  	%r1154, %r1153, 254;
	mov.u32 	%r1155, deltas;
	add.s32 	%r1156, %r1155, %r1154;
	ld.shared.u16 	%rs548, [%r1156];
	// begin inline asm
	{  cvt.f32.f16 %f1091, %rs548;}

	// end inline asm
	mul.wide.s32 	%rd744, %r1150, 4;
	add.s64 	%rd115, %rd4, %rd744;
	ld.global.f32 	%f1092, [%rd115];
	mul.f32 	%f1093, %f2, %f1092;
	add.s32 	%r1157, %r2, 4161536;
	and.b32  	%r1158, %r1157, 4161536;
	add.s32 	%r1159, %r1158, %r43;
	mul.wide.s32 	%rd745, %r1159, 4;
	add.s64 	%rd746, %rd4, %rd745;
	ld.global.f32 	%f1094, [%rd746];
	add.s32 	%r1160, %r2, 32768;
	and.b32  	%r1161, %r1160, 4161536;
	add.s32 	%r1162, %r1161, %r43;
	mul.wide.s32 	%rd747, %r1162, 4;
	add.s64 	%rd748, %rd4, %rd747;
	ld.global.f32 	%f1095, [%rd748];
	add.f32 	%f1096, %f1094, %f1095;
	mul.f32 	%f1097, %f1096, %f1;
	sub.f32 	%f1098, %f1091, %f1097;
	mul.f32 	%f1099, %f1093, %f1098;
	mul.wide.u32 	%rd749, %r1152, 2;
	add.s64 	%rd116, %rd3, %rd749;
	st.global.u16 	[%rd116], %rs3;
	add.s64 	%rd750, %rd2, %rd744;
	ld.global.f32 	%f1100, [%rd750];
	setp.leu.f32 	%p69, %f1100, %f1099;
	@%p69 bra 	$L__BB1_138;
	ld.global.f32 	%f1105, [%rd115];
	neg.f32 	%f1106, %f1105;
	st.global.f32 	[%rd115], %f1106;
	mul.f32 	%f1101, %f1105, 0fC0000000;
	// begin inline asm
	{  cvt.rn.f16.f32 %rs549, %f1101;}

	// end inline asm
	st.global.u16 	[%rd116], %rs549;
	shl.b32 	%r1163, %r43, 15;
	add.s32 	%r1164, %r1163, %r3;
	mul.wide.s32 	%rd751, %r1164, 2;
	add.s64 	%rd752, %rd1, %rd751;
	ld.global.u16 	%rs550, [%rd752];
	// begin inline asm
	{  cvt.f32.f16 %f1102, %rs550;}

	// end inline asm
	// begin inline asm
	{  cvt.f32.f16 %f1103, %rs549;}

	// end inline asm
	mul.f32 	%f1104, %f1102, %f1103;
	// begin inline asm
	{  cvt.rn.f16.f32 %rs552, %f1104;}

	// end inline asm
	ld.shared.u16 	%rs554, [%r1];
	// begin inline asm
	{add.f16 %rs553,%rs554,%rs552;
}
	// end inline asm
	st.shared.u16 	[%r1], %rs553;
$L__BB1_138:
	bar.sync 	0;
	add.s32 	%r1165, %r41, 4;
	and.b32  	%r1166, %r1165, 127;
	add.s32 	%r1167, %r5, %r1166;
	shl.b32 	%r1168, %r1165, 1;
	and.b32  	%r1169, %r1168, 254;
	mov.u32 	%r1170, deltas;
	add.s32 	%r1171, %r1170, %r1169;
	ld.shared.u16 	%rs556, [%r1171];
	// begin inline asm
	{  cvt.f32.f16 %f1107, %rs556;}

	// end inline asm
	ld.global.f32 	%f1108, [%rd107+16];
	mul.f32 	%f1109, %f2, %f1108;
	ld.global.f32 	%f1110, [%rd108+16];
	ld.global.f32 	%f1111, [%rd109+16];
	add.f32 	%f1112, %f1110, %f1111;
	mul.f32 	%f1113, %f1112, %f1;
	sub.f32 	%f1114, %f1107, %f1113;
	mul.f32 	%f1115, %f1109, %f1114;
	mul.wide.u32 	%rd753, %r1167, 2;
	add.s64 	%rd117, %rd3, %rd753;
	st.global.u16 	[%rd117], %rs3;
	add.s32 	%r1172, %r2, %r41;
	mul.wide.s32 	%rd754, %r1172, 4;
	add.s64 	%rd755, %rd2, %rd754;
	ld.global.f32 	%f1116, [%rd755+16];
	setp.leu.f32 	%p70, %f1116, %f1115;
	@%p70 bra 	$L__BB1_140;
	ld.global.f32 	%f1121, [%rd107+16];
	neg.f32 	%f1122, %f1121;
	st.global.f32 	[%rd107+16], %f1122;
	mul.f32 	%f1117, %f1121, 0fC0000000;
	// begin inline asm
	{  cvt.rn.f16.f32 %rs557, %f1117;}

	// end inline asm
	st.global.u16 	[%rd117], %rs557;
	ld.global.u16 	%rs558, [%rd111+262144];
	// begin inline asm
	{  cvt.f32.f16 %f1118, %rs558;}

	// end inline asm
	// begin inline asm
	{  cvt.f32.f16 %f1119, %rs557;}

	// end inline asm
	mul.f32 	%f1120, %f1118, %f1119;
	// begin inline asm
	{  cvt.rn.f16.f32 %rs560, %f1120;}

	// end inline asm
	ld.shared.u16 	%rs562, [%r1];
	// begin inline asm
	{add.f16 %rs561,%rs562,%rs560;
}
	// end inline asm
	st.shared.u16 	[%r1], %rs561;
$L__BB1_140:
	bar.sync 	0;
	add.s32 	%r1173, %r4, 70;
	and.b32  	%r1174, %r1173, 70;
	add.s32 	%r44, %r1174, %r73;
	add.s32 	%r1175, %r2, %r44;
	and.b32  	%r1176, %r44, 127;
	add.s32 	%r1177, %r5, %r1176;
	shl.b32 	%r1178, %r44, 1;
	and.b32  	%r1179, %r1178, 254;
	mov.u32 	%r1180, deltas;
	add.s32 	%r1181, %r1180, %r1179;
	ld.shared.u16 	%rs564, [%r1181];
	// begin inline asm
	{  cvt.f32.f16 %f1123, %rs564;}

	// end inline asm
	mul.wide.s32 	%rd756, %r1175, 4;
	add.s64 	%rd118, %rd4, %rd756;
	ld.global.f32 	%f1124, [%rd118];
	mul.f32 	%f1125, %f2, %f1124;
	add.s32 	%r1182, %r2, 4161536;
	and.b32  	%r1183, %r1182, 4161536;
	add.s32 	%r1184, %r1183, %r44;
	mul.wide.s32 	%rd757, %r1184, 4;
	add.s64 	%rd758, %rd4, %rd757;
	ld.global.f32 	%f1126, [%rd758];
	add.s32 	%r1185, %r2, 32768;
	and.b32  	%r1186, %r1185, 4161536;
	add.s32 	%r1187, %r1186, %r44;
	mul.wide.s32 	%rd759, %r1187, 4;
	add.s64 	%rd760, %rd4, %rd759;
	ld.global.f32 	%f1127, [%rd760];
	add.f32 	%f1128, %f1126, %f1127;
	mul.f32 	%f1129, %f1128, %f1;
	sub.f32 	%f1130, %f1123, %f1129;
	mul.f32 	%f1131, %f1125, %f1130;
	mul.wide.u32 	%rd761, %r1177, 2;
	add.s64 	%rd119, %rd3, %rd761;
	st.global.u16 	[%rd119], %rs3;
	add.s64 	%rd762, %rd2, %rd756;
	ld.global.f32 	%f1132, [%rd762];
	setp.leu.f32 	%p71, %f1132, %f1131;
	@%p71 bra 	$L__BB1_142;
	ld.global.f32 	%f1137, [%rd118];
	neg.f32 	%f1138, %f1137;
	st.global.f32 	[%rd118], %f1138;
	mul.f32 	%f1133, %f1137, 0fC0000000;
	// begin inline asm
	{  cvt.rn.f16.f32 %rs565, %f1133;}

	// end inline asm
	st.global.u16 	[%rd119], %rs565;
	shl.b32 	%r1188, %r44, 15;
	add.s32 	%r1189, %r1188, %r3;
	mul.wide.s32 	%rd763, %r1189, 2;
	add.s64 	%rd764, %rd1, %rd763;
	ld.global.u16 	%rs566, [%rd764];
	// begin inline asm
	{  cvt.f32.f16 %f1134, %rs566;}

	// end inline asm
	// begin inline asm
	{  cvt.f32.f16 %f1135, %rs565;}

	// end inline asm
	mul.f32 	%f1136, %f1134, %f1135;
	// begin inline asm
	{  cvt.rn.f16.f32 %rs568, %f1136;}

	// end inline asm
	ld.shared.u16 	%rs570, [%r1];
	// begin inline asm
	{add.f16 %rs569,%rs570,%rs568;
}
	// end inline asm
	st.shared.u16 	[%r1], %rs569;
$L__BB1_142:
	bar.sync 	0;
	add.s32 	%r1190, %r41, 6;
	and.b32  	%r1191, %r1190, 127;
	add.s32 	%r1192, %r5, %r1191;
	shl.b32 	%r1193, %r1190, 1;
	and.b32  	%r1194, %r1193, 254;
	mov.u32 	%r1195, deltas;
	add.s32 	%r1196, %r1195, %r1194;
	ld.shared.u16 	%rs572, [%r1196];
	// begin inline asm
	{  cvt.f32.f16 %f1139, %rs572;}

	// end inline asm
	ld.global.f32 	%f1140, [%rd107+24];
	mul.f32 	%f1141, %f2, %f1140;
	ld.global.f32 	%f1142, [%rd108+24];
	ld.global.f32 	%f1143, [%rd109+24];
	add.f32 	%f1144, %f1142, %f1143;
	mul.f32 	%f1145, %f1144, %f1;
	sub.f32 	%f1146, %f1139, %f1145;
	mul.f32 	%f1147, %f1141, %f1146;
	mul.wide.u32 	%rd765, %r1192, 2;
	add.s64 	%rd120, %rd3, %rd765;
	st.global.u16 	[%rd120], %rs3;
	add.s32 	%r1197, %r2, %r41;
	mul.wide.s32 	%rd766, %r1197, 4;
	add.s64 	%rd767, %rd2, %rd766;
	ld.global.f32 	%f1148, [%rd767+24];
	setp.leu.f32 	%p72, %f1148, %f1147;
	@%p72 bra 	$L__BB1_144;
	ld.global.f32 	%f1153, [%rd107+24];
	neg.f32 	%f1154, %f1153;
	st.global.f32 	[%rd107+24], %f1154;
	mul.f32 	%f1149, %f1153, 0fC0000000;
	// begin inline asm
	{  cvt.rn.f16.f32 %rs573, %f1149;}

	// end inline asm
	st.global.u16 	[%rd120], %rs573;
	ld.global.u16 	%rs574, [%rd111+393216];
	// begin inline asm
	{  cvt.f32.f16 %f1150, %rs574;}

	// end inline asm
	// begin inline asm
	{  cvt.f32.f16 %f1151, %rs573;}

	// end inline asm
	mul.f32 	%f1152, %f1150, %f1151;
	// begin inline asm
	{  cvt.rn.f16.f32 %rs576, %f1152;}

	// end inline asm
	ld.shared.u16 	%rs578, [%r1];
	// begin inline asm
	{add.f16 %rs577,%rs578,%rs576;
}
	// end inline asm
	st.shared.u16 	[%r1], %rs577;
$L__BB1_144:
	bar.sync 	0;
	add.s32 	%r1198, %r4, 72;
	and.b32  	%r1199, %r1198, 72;
	add.s32 	%r45, %r1199, %r73;
	add.s32 	%r1200, %r2, %r45;
	and.b32  	%r1201, %r45, 127;
	add.s32 	%r1202, %r5, %r1201;
	shl.b32 	%r1203, %r45, 1;
	and.b32  	%r1204, %r1203, 254;
	mov.u32 	%r1205, deltas;
	add.s32 	%r1206, %r1205, %r1204;
	ld.shared.u16 	%rs580, [%r1206];
	// begin inline asm
	{  cvt.f32.f16 %f1155, %rs580;}

	// end inline asm
	mul.wide.s32 	%rd768, %r1200, 4;
	add.s64 	%rd121, %rd4, %rd768;
	ld.global.f32 	%f1156, [%rd121];
	mul.f32 	%f1157, %f2, %f1156;
	add.s32 	%r1207, %r2, 4161536;
	and.b32  	%r1208, %r1207, 4161536;
	add.s32 	%r1209, %r1208, %r45;
	mul.wide.s32 	%rd769, %r1209, 4;
	add.s64 	%rd770, %rd4, %rd769;
	ld.global.f32 	%f1158, [%rd770];
	add.s32 	%r1210, %r2, 32768;
	and.b32  	%r1211, %r1210, 4161536;
	add.s32 	%r1212, %r1211, %r45;
	mul.wide.s32 	%rd771, %r1212, 4;
	add.s64 	%rd772, %rd4, %rd771;
	ld.global.f32 	%f1159, [%rd772];
	add.f32 	%f1160, %f1158, %f1159;
	mul.f32 	%f1161, %f1160, %f1;
	sub.f32 	%f1162, %f1155, %f1161;
	mul.f32 	%f1163, %f1157, %f1162;
	mul.wide.u32 	%rd773, %r1202, 2;
	add.s64 	%rd122, %rd3, %rd773;
	st.global.u16 	[%rd122], %rs3;
	add.s64 	%rd774, %rd2, %rd768;
	ld.global.f32 	%f1164, [%rd774];
	setp.leu.f32 	%p73, %f1164, %f1163;
	@%p73 bra 	$L__BB1_146;
	ld.global.f32 	%f1169, [%rd121];
	neg.f32 	%f1170, %f1169;
	st.global.f32 	[%rd121], %f1170;
	mul.f32 	%f1165, %f1169, 0fC0000000;
	// begin inline asm
	{  cvt.rn.f16.f32 %rs581, %f1165;}

	// end inline asm
	st.global.u16 	[%rd122], %rs581;
	shl.b32 	%r1213, %r45, 15;
	add.s32 	%r1214, %r1213, %r3;
	mul.wide.s32 	%rd775, %r1214, 2;
	add.s64 	%rd776, %rd1, %rd775;
	ld.global.u16 	%rs582, [%rd776];
	// begin inline asm
	{  cvt.f32.f16 %f1166, %rs582;}

	// end inline asm
	// begin inline asm
	{  cvt.f32.f16 %f1167, %rs581;}

	// end inline asm
	mul.f32 	%f1168, %f1166, %f1167;
	// begin inline asm
	{  cvt.rn.f16.f32 %rs584, %f1168;}

	// end inline asm
	ld.shared.u16 	%rs586, [%r1];
	// begin inline asm
	{add.f16 %rs585,%rs586,%rs584;
}
	// end inline asm
	st.shared.u16 	[%r1], %rs585;
$L__BB1_146:
	bar.sync 	0;
	add.s32 	%r1215, %r41, 8;
	and.b32  	%r1216, %r1215, 127;
	add.s32 	%r1217, %r5, %r1216;
	shl.b32 	%r1218, %r1215, 1;
	and.b32  	%r1219, %r1218, 254;
	mov.u32 	%r1220, deltas;
	add.s32 	%r1221, %r1220, %r1219;
	ld.shared.u16 	%rs588, [%r1221];
	// begin inline asm
	{  cvt.f32.f16 %f1171, %rs588;}

	// end inline asm
	ld.global.f32 	%f1172, [%rd107+32];
	mul.f32 	%f1173, %f2, %f1172;
	ld.global.f32 	%f1174, [%rd108+32];
	ld.global.f32 	%f1175, [%rd109+32];
	add.f32 	%f1176, %f1174, %f1175;
	mul.f32 	%f1177, %f1176, %f1;
	sub.f32 	%f1178, %f1171, %f1177;
	mul.f32 	%f1179, %f1173, %f1178;
	mul.wide.u32 	%rd777, %r1217, 2;
	add.s64 	%rd123, %rd3, %rd777;
	st.global.u16 	[%rd123], %rs3;
	add.s32 	%r1222, %r2, %r41;
	mul.wide.s32 	%rd778, %r1222, 4;
	add.s64 	%rd779, %rd2, %rd778;
	ld.global.f32 	%f1180, [%rd779+32];
	setp.leu.f32 	%p74, %f1180, %f1179;
	@%p74 bra 	$L__BB1_148;
	ld.global.f32 	%f1185, [%rd107+32];
	neg.f32 	%f1186, %f1185;
	st.global.f32 	[%rd107+32], %f1186;
	mul.f32 	%f1181, %f1185, 0fC0000000;
	// begin inline asm
	{  cvt.rn.f16.f32 %rs589, %f1181;}

	// end inline asm
	st.global.u16 	[%rd123], %rs589;
	ld.global.u16 	%rs590, [%rd111+524288];
	// begin inline asm
	{  cvt.f32.f16 %f1182, %rs590;}

	// end inline asm
	// begin inline asm
	{  cvt.f32.f16 %f1183, %rs589;}

	// end inline asm
	mul.f32 	%f1184, %f1182, %f1183;
	// begin inline asm
	{  cvt.rn.f16.f32 %rs592, %f1184;}

	// end inline asm
	ld.shared.u16 	%rs594, [%r1];
	// begin inline asm
	{add.f16 %rs593,%rs594,%rs592;
}
	// end inline asm
	st.shared.u16 	[%r1], %rs593;
$L__BB1_148:
	bar.sync 	0;
	add.s32 	%r1223, %r4, 74;
	and.b32  	%r1224, %r1223, 74;
	add.s32 	%r46, %r1224, %r73;
	add.s32 	%r1225, %r2, %r46;
	and.b32  	%r1226, %r46, 127;
	add.s32 	%r1227, %r5, %r1226;
	shl.b32 	%r1228, %r46, 1;
	and.b32  	%r1229, %r1228, 254;
	mov.u32 	%r1230, deltas;
	add.s32 	%r1231, %r1230, %r1229;
	ld.shared.u16 	%rs596, [%r1231];
	// begin inline asm
	{  cvt.f32.f16 %f1187, %rs596;}

	// end inline asm
	mul.wide.s32 	%rd780, %r1225, 4;
	add.s64 	%rd124, %rd4, %rd780;
	ld.global.f32 	%f1188, [%rd124];
	mul.f32 	%f1189, %f2, %f1188;
	add.s32 	%r1232, %r2, 4161536;
	and.b32  	%r1233, %r1232, 4161536;
	add.s32 	%r1234, %r1233, %r46;
	mul.wide.s32 	%rd781, %r1234, 4;
	add.s64 	%rd782, %rd4, %rd781;
	ld.global.f32 	%f1190, [%rd782];
	add.s32 	%r1235, %r2, 32768;
	and.b32  	%r1236, %r1235, 4161536;
	add.s32 	%r1237, %r1236, %r46;
	mul.wide.s32 	%rd783, %r1237, 4;
	add.s64 	%rd784, %rd4, %rd783;
	ld.global.f32 	%f1191, [%rd784];
	add.f32 	%f1192, %f1190, %f1191;
	mul.f32 	%f1193, %f1192, %f1;
	sub.f32 	%f1194, %f1187, %f1193;
	mul.f32 	%f1195, %f1189, %f1194;
	mul.wide.u32 	%rd785, %r1227, 2;
	add.s64 	%rd125, %rd3, %rd785;
	st.global.u16 	[%rd125], %rs3;
	add.s64 	%rd786, %rd2, %rd780;
	ld.global.f32 	%f1196, [%rd786];
	setp.leu.f32 	%p75, %f1196, %f1195;
	@%p75 bra 	$L__BB1_150;
	ld.global.f32 	%f1201, [%rd124];
	neg.f32 	%f1202, %f1201;
	st.global.f32 	[%rd124], %f1202;
	mul.f32 	%f1197, %f1201, 0fC0000000;
	// begin inline asm
	{  cvt.rn.f16.f32 %rs597, %f1197;}

	// end inline asm
	st.global.u16 	[%rd125], %rs597;
	shl.b32 	%r1238, %r46, 15;
	add.s32 	%r1239, %r1238, %r3;
	mul.wide.s32 	%rd787, %r1239, 2;
	add.s64 	%rd788, %rd1, %rd787;
	ld.global.u16 	%rs598, [%rd788];
	// begin inline asm
	{  cvt.f32.f16 %f1198, %rs598;}

	// end inline asm
	// begin inline asm
	{  cvt.f32.f16 %f1199, %rs597;}

	// end inline asm
	mul.f32 	%f1200, %f1198, %f1199;
	// begin inline asm
	{  cvt.rn.f16.f32 %rs600, %f1200;}

	// end inline asm
	ld.shared.u16 	%rs602, [%r1];
	// begin inline asm
	{add.f16 %rs601,%rs602,%rs600;
}
	// end inline asm
	st.shared.u16 	[%r1], %rs601;
$L__BB1_150:
	bar.sync 	0;
	add.s32 	%r1240, %r41, 10;
	and.b32  	%r1241, %r1240, 127;
	add.s32 	%r1242, %r5, %r1241;
	shl.b32 	%r1243, %r1240, 1;
	and.b32  	%r1244, %r1243, 254;
	mov.u32 	%r1245, deltas;
	add.s32 	%r1246, %r1245, %r1244;
	ld.shared.u16 	%rs604, [%r1246];
	// begin inline asm
	{  cvt.f32.f16 %f1203, %rs604;}

	// end inline asm
	ld.global.f32 	%f1204, [%rd107+40];
	mul.f32 	%f1205, %f2, %f1204;
	ld.global.f32 	%f1206, [%rd108+40];
	ld.global.f32 	%f1207, [%rd109+40];
	add.f32 	%f1208, %f1206, %f1207;
	mul.f32 	%f1209, %f1208, %f1;
	sub.f32 	%f1210, %f1203, %f1209;
	mul.f32 	%f1211, %f1205, %f1210;
	mul.wide.u32 	%rd789, %r1242, 2;
	add.s64 	%rd126, %rd3, %rd789;
	st.global.u16 	[%rd126], %rs3;
	add.s32 	%r1247, %r2, %r41;
	mul.wide.s32 	%rd790, %r1247, 4;
	add.s64 	%rd791, %rd2, %rd790;
	ld.global.f32 	%f1212, [%rd791+40];
	setp.leu.f32 	%p76, %f1212, %f1211;
	@%p76 bra 	$L__BB1_152;
	ld.global.f32 	%f1217, [%rd107+40];
	neg.f32 	%f1218, %f1217;
	st.global.f32 	[%rd107+40], %f1218;
	mul.f32 	%f1213, %f1217, 0fC0000000;
	// begin inline asm
	{  cvt.rn.f16.f32 %rs605, %f1213;}

	// end inline asm
	st.global.u16 	[%rd126], %rs605;
	ld.global.u16 	%rs606, [%rd111+655360];
	// begin inline asm
	{  cvt.f32.f16 %f1214, %rs606;}

	// end inline asm
	// begin inline asm
	{  cvt.f32.f16 %f1215, %rs605;}

	// end inline asm
	mul.f32 	%f1216, %f1214, %f1215;
	// begin inline asm
	{  cvt.rn.f16.f32 %rs608, %f1216;}

	// end inline asm
	ld.shared.u16 	%rs610, [%r1];
	// begin inline asm
	{add.f16 %rs609,%rs610,%rs608;
}
	// end inline asm
	st.shared.u16 	[%r1], %rs609;
$L__BB1_152:
	bar.sync 	0;
	add.s32 	%r1248, %r4, 76;
	and.b32  	%r1249, %r1248, 76;
	add.s32 	%r47, %r1249, %r73;
	add.s32 	%r1250, %r2, %r47;
	and.b32  	%r1251, %r47, 127;
	add.s32 	%r1252, %r5, %r1251;
	shl.b32 	%r1253, %r47, 1;
	and.b32  	%r1254, %r1253, 254;
	mov.u32 	%r1255, deltas;
	add.s32 	%r1256, %r1255, %r1254;
	ld.shared.u16 	%rs612, [%r1256];
	// begin inline asm
	{  cvt.f32.f16 %f1219, %rs612;}

	// end inline asm
	mul.wide.s32 	%rd792, %r1250, 4;
	add.s64 	%rd127, %rd4, %rd792;
	ld.global.f32 	%f1220, [%rd127];
	mul.f32 	%f1221, %f2, %f1220;
	add.s32 	%r1257, %r2, 4161536;
	and.b32  	%r1258, %r1257, 4161536;
	add.s32 	%r1259, %r1258, %r47;
	mul.wide.s32 	%rd793, %r1259, 4;
	add.s64 	%rd794, %rd4, %rd793;
	ld.global.f32 	%f1222, [%rd794];
	add.s32 	%r1260, %r2, 32768;
	and.b32  	%r1261, %r1260, 4161536;
	add.s32 	%r1262, %r1261, %r47;
	mul.wide.s32 	%rd795, %r1262, 4;
	add.s64 	%rd796, %rd4, %rd795;
	ld.global.f32 	%f1223, [%rd796];
	add.f32 	%f1224, %f1222, %f1223;
	mul.f32 	%f1225, %f1224, %f1;
	sub.f32 	%f1226, %f1219, %f1225;
	mul.f32 	%f1227, %f1221, %f1226;
	mul.wide.u32 	%rd797, %r1252, 2;
	add.s64 	%rd128, %rd3, %rd797;
	st.global.u16 	[%rd128], %rs3;
	add.s64 	%rd798, %rd2, %rd792;
	ld.global.f32 	%f1228, [%rd798];
	setp.leu.f32 	%p77, %f1228, %f1227;
	@%p77 bra 	$L__BB1_154;
	ld.global.f32 	%f1233, [%rd127];
	neg.f32 	%f1234, %f1233;
	st.global.f32 	[%rd127], %f1234;
	mul.f32 	%f1229, %f1233, 0fC0000000;
	// begin inline asm
	{  cvt.rn.f16.f32 %rs613, %f1229;}

	// end inline asm
	st.global.u16 	[%rd128], %rs613;
	shl.b32 	%r1263, %r47, 15;
	add.s32 	%r1264, %r1263, %r3;
	mul.wide.s32 	%rd799, %r1264, 2;
	add.s64 	%rd800, %rd1, %rd799;
	ld.global.u16 	%rs614, [%rd800];
	// begin inline asm
	{  cvt.f32.f16 %f1230, %rs614;}

	// end inline asm
	// begin inline asm
	{  cvt.f32.f16 %f1231, %rs613;}

	// end inline asm
	mul.f32 	%f1232, %f1230, %f1231;
	// begin inline asm
	{  cvt.rn.f16.f32 %rs616, %f1232;}

	// end inline asm
	ld.shared.u16 	%rs618, [%r1];
	// begin inline asm
	{add.f16 %rs617,%rs618,%rs616;
}
	// end inline asm
	st.shared.u16 	[%r1], %rs617;
$L__BB1_154:
	bar.sync 	0;
	add.s32 	%r1265, %r41, 12;
	and.b32  	%r1266, %r1265, 127;
	add.s32 	%r1267, %r5, %r1266;
	shl.b32 	%r1268, %r1265, 1;
	and.b32  	%r1269, %r1268, 254;
	mov.u32 	%r1270, deltas;
	add.s32 	%r1271, %r1270, %r1269;
	ld.shared.u16 	%rs620, [%r1271];
	// begin inline asm
	{  cvt.f32.f16 %f1235, %rs620;}

	// end inline asm
	ld.global.f32 	%f1236, [%rd107+48];
	mul.f32 	%f1237, %f2, %f1236;
	ld.global.f32 	%f1238, [%rd108+48];
	ld.global.f32 	%f1239, [%rd109+48];
	add.f32 	%f1240, %f1238, %f1239;
	mul.f32 	%f1241, %f1240, %f1;
	sub.f32 	%f1242, %f1235, %f1241;
	mul.f32 	%f1243, %f1237, %f1242;
	mul.wide.u32 	%rd801, %r1267, 2;
	add.s64 	%rd129, %rd3, %rd801;
	st.global.u16 	[%rd129], %rs3;
	add.s32 	%r1272, %r2, %r41;
	mul.wide.s32 	%rd802, %r1272, 4;
	add.s64 	%rd803, %rd2, %rd802;
	ld.global.f32 	%f1244, [%rd803+48];
	setp.leu.f32 	%p78, %f1244, %f1243;
	@%p78 bra 	$L__BB1_156;
	ld.global.f32 	%f1249, [%rd107+48];
	neg.f32 	%f1250, %f1249;
	st.global.f32 	[%rd107+48], %f1250;
	mul.f32 	%f1245, %f1249, 0fC0000000;
	// begin inline asm
	{  cvt.rn.f16.f32 %rs621, %f1245;}

	// end inline asm
	st.global.u16 	[%rd129], %rs621;
	ld.global.u16 	%rs622, [%rd111+786432];
	// begin inline asm
	{  cvt.f32.f16 %f1246, %rs622;}

	// end inline asm
	// begin inline asm
	{  cvt.f32.f16 %f1247, %rs621;}

	// end inline asm
	mul.f32 	%f1248, %f1246, %f1247;
	// begin inline asm
	{  cvt.rn.f16.f32 %rs624, %f1248;}

	// end inline asm
	ld.shared.u16 	%rs626, [%r1];
	// begin inline asm
	{add.f16 %rs625,%rs626,%rs624;
}
	// end inline asm
	st.shared.u16 	[%r1], %rs625;
$L__BB1_156:
	bar.sync 	0;
	add.s32 	%r1273, %r4, 78;
	and.b32  	%r1274, %r1273, 78;
	add.s32 	%r48, %r1274, %r73;
	add.s32 	%r1275, %r2, %r48;
	and.b32  	%r1276, %r48, 127;
	add.s32 	%r1277, %r5, %r1276;
	shl.b32 	%r1278, %r48, 1;
	and.b32  	%r1279, %r1278, 254;
	mov.u32 	%r1280, deltas;
	add.s32 	%r1281, %r1280, %r1279;
	ld.shared.u16 	%rs628, [%r1281];
	// begin inline asm
	{  cvt.f32.f16 %f1251, %rs628;}

	// end inline asm
	mul.wide.s32 	%rd804, %r1275, 4;
	add.s64 	%rd130, %rd4, %rd804;
	ld.global.f32 	%f1252, [%rd130];
	mul.f32 	%f1253, %f2, %f1252;
	add.s32 	%r1282, %r2, 4161536;
	and.b32  	%r1283, %r1282, 4161536;
	add.s32 	%r1284, %r1283, %r48;
	mul.wide.s32 	%rd805, %r1284, 4;
	add.s64 	%rd806, %rd4, %rd805;
	ld.global.f32 	%f1254, [%rd806];
	add.s32 	%r1285, %r2, 32768;
	and.b32  	%r1286, %r1285, 4161536;
	add.s32 	%r1287, %r1286, %r48;
	mul.wide.s32 	%rd807, %r1287, 4;
	add.s64 	%rd808, %rd4, %rd807;
	ld.global.f32 	%f1255, [%rd808];
	add.f32 	%f1256, %f1254, %f1255;
	mul.f32 	%f1257, %f1256, %f1;
	sub.f32 	%f1258, %f1251, %f1257;
	mul.f32 	%f1259, %f1253, %f1258;
	mul.wide.u32 	%rd809, %r1277, 2;
	add.s64 	%rd131, %rd3, %rd809;
	st.global.u16 	[%rd131], %rs3;
	add.s64 	%rd810, %rd2, %rd804;
	ld.global.f32 	%f1260, [%rd810];
	setp.leu.f32 	%p79, %f1260, %f1259;
	@%p79 bra 	$L__BB1_158;
	ld.global.f32 	%f1265, [%rd130];
	neg.f32 	%f1266, %f1265;
	st.global.f32 	[%rd130], %f1266;
	mul.f32 	%f1261, %f1265, 0fC0000000;
	// begin inline asm
	{  cvt.rn.f16.f32 %rs629, %f1261;}

	// end inline asm
	st.global.u16 	[%rd131], %rs629;
	shl.b32 	%r1288, %r48, 15;
	add.s32 	%r1289, %r1288, %r3;
	mul.wide.s32 	%rd811, %r1289, 2;
	add.s64 	%rd812, %rd1, %rd811;
	ld.global.u16 	%rs630, [%rd812];
	// begin inline asm
	{  cvt.f32.f16 %f1262, %rs630;}

	// end inline asm
	// begin inline asm
	{  cvt.f32.f16 %f1263, %rs629;}

	// end inline asm
	mul.f32 	%f1264, %f1262, %f1263;
	// begin inline asm
	{  cvt.rn.f16.f32 %rs632, %f1264;}

	// end inline asm
	ld.shared.u16 	%rs634, [%r1];
	// begin inline asm
	{add.f16 %rs633,%rs634,%rs632;
}
	// end inline asm
	st.shared.u16 	[%r1], %rs633;
$L__BB1_158:
	bar.sync 	0;
	add.s32 	%r1290, %r41, 14;
	and.b32  	%r1291, %r1290, 127;
	add.s32 	%r1292, %r5, %r1291;
	shl.b32 	%r1293, %r1290, 1;
	and.b32  	%r1294, %r1293, 254;
	mov.u32 	%r1295, deltas;
	add.s32 	%r1296, %r1295, %r1294;
	ld.shared.u16 	%rs636, [%r1296];
	// begin inline asm
	{  cvt.f32.f16 %f1267, %rs636;}

	// end inline asm
	ld.global.f32 	%f1268, [%rd107+56];
	mul.f32 	%f1269, %f2, %f1268;
	ld.global.f32 	%f1270, [%rd108+56];
	ld.global.f32 	%f1271, [%rd109+56];
	add.f32 	%f1272, %f1270, %f1271;
	mul.f32 	%f1273, %f1272, %f1;
	sub.f32 	%f1274, %f1267, %f1273;
	mul.f32 	%f1275, %f1269, %f1274;
	mul.wide.u32 	%rd813, %r1292, 2;
	add.s64 	%rd132, %rd3, %rd813;
	st.global.u16 	[%rd132], %rs3;
	add.s32 	%r1297, %r2, %r41;
	mul.wide.s32 	%rd814, %r1297, 4;
	add.s64 	%rd815, %rd2, %rd814;
	ld.global.f32 	%f1276, [%rd815+56];
	setp.leu.f32 	%p80, %f1276, %f1275;
	@%p80 bra 	$L__BB1_160;
	ld.global.f32 	%f1281, [%rd107+56];
	neg.f32 	%f1282, %f1281;
	st.global.f32 	[%rd107+56], %f1282;
	mul.f32 	%f1277, %f1281, 0fC0000000;
	// begin inline asm
	{  cvt.rn.f16.f32 %rs637, %f1277;}

	// end inline asm
	st.global.u16 	[%rd132], %rs637;
	ld.global.u16 	%rs638, [%rd111+917504];
	// begin inline asm
	{  cvt.f32.f16 %f1278, %rs638;}

	// end inline asm
	// begin inline asm
	{  cvt.f32.f16 %f1279, %rs637;}

	// end inline asm
	mul.f32 	%f1280, %f1278, %f1279;
	// begin inline asm
	{  cvt.rn.f16.f32 %rs640, %f1280;}

	// end inline asm
	ld.shared.u16 	%rs642, [%r1];
	// begin inline asm
	{add.f16 %rs641,%rs642,%rs640;
}
	// end inline asm
	st.shared.u16 	[%r1], %rs641;
$L__BB1_160:
	bar.sync 	0;
	add.s32 	%r1298, %r4, 80;
	and.b32  	%r1299, %r1298, 80;
	add.s32 	%r49, %r1299, %r73;
	add.s32 	%r1300, %r2, %r49;
	and.b32  	%r1301, %r49, 127;
	add.s32 	%r1302, %r5, %r1301;
	shl.b32 	%r1303, %r49, 1;
	and.b32  	%r1304, %r1303, 254;
	mov.u32 	%r1305, deltas;
	add.s32 	%r1306, %r1305, %r1304;
	ld.shared.u16 	%rs644, [%r1306];
	// begin inline asm
	{  cvt.f32.f16 %f1283, %rs644;}

	// end inline asm
	mul.wide.s32 	%rd816, %r1300, 4;
	add.s64 	%rd133, %rd4, %rd816;
	ld.global.f32 	%f1284, [%rd133];
	mul.f32 	%f1285, %f2, %f1284;
	add.s32 	%r1307, %r2, 4161536;
	and.b32  	%r1308, %r1307, 4161536;
	add.s32 	%r1309, %r1308, %r49;
	mul.wide.s32 	%rd817, %r1309, 4;
	add.s64 	%rd818, %rd4, %rd817;
	ld.global.f32 	%f1286, [%rd818];
	add.s32 	%r1310, %r2, 32768;
	and.b32  	%r1311, %r1310, 4161536;
	add.s32 	%r1312, %r1311, %r49;
	mul.wide.s32 	%rd819, %r1312, 4;
	add.s64 	%rd820, %rd4, %rd819;
	ld.global.f32 	%f1287, [%rd820];
	add.f32 	%f1288, %f1286, %f1287;
	mul.f32 	%f1289, %f1288, %f1;
	sub.f32 	%f1290, %f1283, %f1289;
	mul.f32 	%f1291, %f1285, %f1290;
	mul.wide.u32 	%rd821, %r1302, 2;
	add.s64 	%rd134, %rd3, %rd821;
	st.global.u16 	[%rd134], %rs3;
	add.s64 	%rd822, %rd2, %rd816;
	ld.global.f32 	%f1292, [%rd822];
	setp.leu.f32 	%p81, %f1292, %f1291;
	@%p81 bra 	$L__BB1_162;
	ld.global.f32 	%f1297, [%rd133];
	neg.f32 	%f1298, %f1297;
	st.global.f32 	[%rd133], %f1298;
	mul.f32 	%f1293, %f1297, 0fC0000000;
	// begin inline asm
	{  cvt.rn.f16.f32 %rs645, %f1293;}

	// end inline asm
	st.global.u16 	[%rd134], %rs645;
	shl.b32 	%r1313, %r49, 15;
	add.s32 	%r1314, %r1313, %r3;
	mul.wide.s32 	%rd823, %r1314, 2;
	add.s64 	%rd824, %rd1, %rd823;
	ld.global.u16 	%rs646, [%rd824];
	// begin inline asm
	{  cvt.f32.f16 %f1294, %rs646;}

	// end inline asm
	// begin inline asm
	{  cvt.f32.f16 %f1295, %rs645;}

	// end inline asm
	mul.f32 	%f1296, %f1294, %f1295;
	// begin inline asm
	{  cvt.rn.f16.f32 %rs648, %f1296;}

	// end inline asm
	ld.shared.u16 	%rs650, [%r1];
	// begin inline asm
	{add.f16 %rs649,%rs650,%rs648;
}
	// end inline asm
	st.shared.u16 	[%r1], %rs649;
$L__BB1_162:
	bar.sync 	0;
	add.s32 	%r1315, %r41, 16;
	and.b32  	%r1316, %r1315, 127;
	add.s32 	%r1317, %r5, %r1316;
	shl.b32 	%r1318, %r1315, 1;
	and.b32  	%r1319, %r1318, 254;
	mov.u32 	%r1320, deltas;
	add.s32 	%r1321, %r1320, %r1319;
	ld.shared.u16 	%rs652, [%r1321];
	// begin inline asm
	{  cvt.f32.f16 %f1299, %rs652;}

	// end inline asm
	ld.global.f32 	%f1300, [%rd107+64];
	mul.f32 	%f1301, %f2, %f1300;
	ld.global.f32 	%f1302, [%rd108+64];
	ld.global.f32 	%f1303, [%rd109+64];
	add.f32 	%f1304, %f1302, %f1303;
	mul.f32 	%f1305, %f1304, %f1;
	sub.f32 	%f1306, %f1299, %f1305;
	mul.f32 	%f1307, %f1301, %f1306;
	mul.wide.u32 	%rd825, %r1317, 2;
	add.s64 	%rd135, %rd3, %rd825;
	st.global.u16 	[%rd135], %rs3;
	add.s32 	%r1322, %r2, %r41;
	mul.wide.s32 	%rd826, %r1322, 4;
	add.s64 	%rd827, %rd2, %rd826;
	ld.global.f32 	%f1308, [%rd827+64];
	setp.leu.f32 	%p82, %f1308, %f1307;
	@%p82 bra 	$L__BB1_164;
	ld.global.f32 	%f1313, [%rd107+64];
	neg.f32 	%f1314, %f1313;
	st.global.f32 	[%rd107+64], %f1314;
	mul.f32 	%f1309, %f1313, 0fC0000000;
	// begin inline asm
	{  cvt.rn.f16.f32 %rs653, %f1309;}

	// end inline asm
	st.global.u16 	[%rd135], %rs653;
	ld.global.u16 	%rs654, [%rd111+1048576];
	// begin inline asm
	{  cvt.f32.f16 %f1310, %rs654;}

	// end inline asm
	// begin inline asm
	{  cvt.f32.f16 %f1311, %rs653;}

	// end inline asm
	mul.f32 	%f1312, %f1310, %f1311;
	// begin inline asm
	{  cvt.rn.f16.f32 %rs656, %f1312;}

	// end inline asm
	ld.shared.u16 	%rs658, [%r1];
	// begin inline asm
	{add.f16 %rs657,%rs658,%rs656;
}
	// end inline asm
	st.shared.u16 	[%r1], %rs657;
$L__BB1_164:
	bar.sync 	0;
	add.s32 	%r1323, %r4, 82;
	and.b32  	%r1324, %r1323, 82;
	add.s32 	%r50, %r1324, %r73;
	add.s32 	%r1325, %r2, %r50;
	and.b32  	%r1326, %r50, 127;
	add.s32 	%r1327, %r5, %r1326;
	shl.b32 	%r1328, %r50, 1;
	and.b32  	%r1329, %r1328, 254;
	mov.u32 	%r1330, deltas;
	add.s32 	%r1331, %r1330, %r1329;
	ld.shared.u16 	%rs660, [%r1331];
	// begin inline asm
	{  cvt.f32.f16 %f1315, %rs660;}

	// end inline asm
	mul.wide.s32 	%rd828, %r1325, 4;
	add.s64 	%rd136, %rd4, %rd828;
	ld.global.f32 	%f1316, [%rd136];
	mul.f32 	%f1317, %f2, %f1316;
	add.s32 	%r1332, %r2, 4161536;
	and.b32  	%r1333, %r1332, 4161536;
	add.s32 	%r1334, %r1333, %r50;
	mul.wide.s32 	%rd829, %r1334, 4;
	add.s64 	%rd830, %rd4, %rd829;
	ld.global.f32 	%f1318, [%rd830];
	add.s32 	%r1335, %r2, 32768;
	and.b32  	%r1336, %r1335, 4161536;
	add.s32 	%r1337, %r1336, %r50;
	mul.wide.s32 	%rd831, %r1337, 4;
	add.s64 	%rd832, %rd4, %rd831;
	ld.global.f32 	%f1319, [%rd832];
	add.f32 	%f1320, %f1318, %f1319;
	mul.f32 	%f1321, %f1320, %f1;
	sub.f32 	%f1322, %f1315, %f1321;
	mul.f32 	%f1323, %f1317, %f1322;
	mul.wide.u32 	%rd833, %r1327, 2;
	add.s64 	%rd137, %rd3, %rd833;
	st.global.u16 	[%rd137], %rs3;
	add.s64 	%rd834, %rd2, %rd828;
	ld.global.f32 	%f1324, [%rd834];
	setp.leu.f32 	%p83, %f1324, %f1323;
	@%p83 bra 	$L__BB1_166;
	ld.global.f32 	%f1329, [%rd136];
	neg.f32 	%f1330, %f1329;
	st.global.f32 	[%rd136], %f1330;
	mul.f32 	%f1325, %f1329, 0fC0000000;
	// begin inline asm
	{  cvt.rn.f16.f32 %rs661, %f1325;}

	// end inline asm
	st.global.u16 	[%rd137], %rs661;
	shl.b32 	%r1338, %r50, 15;
	add.s32 	%r1339, %r1338, %r3;
	mul.wide.s32 	%rd835, %r1339, 2;
	add.s64 	%rd836, %rd1, %rd835;
	ld.global.u16 	%rs662, [%rd836];
	// begin inline asm
	{  cvt.f32.f16 %f1326, %rs662;}

	// end inline asm
	// begin inline asm
	{  cvt.f32.f16 %f1327, %rs661;}

	// end inline asm
	mul.f32 	%f1328, %f1326, %f1327;
	// begin inline asm
	{  cvt.rn.f16.f32 %rs664, %f1328;}

	// end inline asm
	ld.shared.u16 	%rs666, [%r1];
	// begin inline asm
	{add.f16 %rs665,%rs666,%rs664;
}
	// end inline asm
	st.shared.u16 	[%r1], %rs665;
$L__BB1_166:
	bar.sync 	0;
	add.s32 	%r1340, %r41, 18;
	and.b32  	%r1341, %r1340, 127;
	add.s32 	%r1342, %r5, %r1341;
	shl.b32 	%r1343, %r1340, 1;
	and.b32  	%r1344, %r1343, 254;
	mov.u32 	%r1345, deltas;
	add.s32 	%r1346, %r1345, %r1344;
	ld.shared.u16 	%rs668, [%r1346];
	// begin inline asm
	{  cvt.f32.f16 %f1331, %rs668;}

	// end inline asm
	ld.global.f32 	%f1332, [%rd107+72];
	mul.f32 	%f1333, %f2, %f1332;
	ld.global.f32 	%f1334, [%rd108+72];
	ld.global.f32 	%f1335, [%rd109+72];
	add.f32 	%f1336, %f1334, %f1335;
	mul.f32 	%f1337, %f1336, %f1;
	sub.f32 	%f1338, %f1331, %f1337;
	mul.f32 	%f1339, %f1333, %f1338;
	mul.wide.u32 	%rd837, %r1342, 2;
	add.s64 	%rd138, %rd3, %rd837;
	st.global.u16 	[%rd138], %rs3;
	add.s32 	%r1347, %r2, %r41;
	mul.wide.s32 	%rd838, %r1347, 4;
	add.s64 	%rd839, %rd2, %rd838;
	ld.global.f32 	%f1340, [%rd839+72];
	setp.leu.f32 	%p84, %f1340, %f1339;
	@%p84 bra 	$L__BB1_168;
	ld.global.f32 	%f1345, [%rd107+72];
	neg.f32 	%f1346, %f1345;
	st.global.f32 	[%rd107+72], %f1346;
	mul.f32 	%f1341, %f1345, 0fC0000000;
	// begin inline asm
	{  cvt.rn.f16.f32 %rs669, %f1341;}

	// end inline asm
	st.global.u16 	[%rd138], %rs669;
	ld.global.u16 	%rs670, [%rd111+1179648];
	// begin inline asm
	{  cvt.f32.f16 %f1342, %rs670;}

	// end inline asm
	// begin inline asm
	{  cvt.f32.f16 %f1343, %rs669;}

	// end inline asm
	mul.f32 	%f1344, %f1342, %f1343;
	// begin inline asm
	{  cvt.rn.f16.f32 %rs672, %f1344;}

	// end inline asm
	ld.shared.u16 	%rs674, [%r1];
	// begin inline asm
	{add.f16 %rs673,%rs674,%rs672;
}
	// end inline asm
	st.shared.u16 	[%r1], %rs673;
$L__BB1_168:
	bar.sync 	0;
	add.s32 	%r1348, %r4, 84;
	and.b32  	%r1349, %r1348, 84;
	add.s32 	%r51, %r1349, %r73;
	add.s32 	%r1350, %r2, %r51;
	and.b32  	%r1351, %r51, 127;
	add.s32 	%r1352, %r5, %r1351;
	shl.b32 	%r1353, %r51, 1;
	and.b32  	%r1354, %r1353, 254;
	mov.u32 	%r1355, deltas;
	add.s32 	%r1356, %r1355, %r1354;
	ld.shared.u16 	%rs676, [%r1356];
	// begin inline asm
	{  cvt.f32.f16 %f1347, %rs676;}

	// end inline asm
	mul.wide.s32 	%rd840, %r1350, 4;
	add.s64 	%rd139, %rd4, %rd840;
	ld.global.f32 	%f1348, [%rd139];
	mul.f32 	%f1349, %f2, %f1348;
	add.s32 	%r1357, %r2, 4161536;
	and.b32  	%r1358, %r1357, 4161536;
	add.s32 	%r1359, %r1358, %r51;
	mul.wide.s32 	%rd841, %r1359, 4;
	add.s64 	%rd842, %rd4, %rd841;
	ld.global.f32 	%f1350, [%rd842];
	add.s32 	%r1360, %r2, 32768;
	and.b32  	%r1361, %r1360, 4161536;
	add.s32 	%r1362, %r1361, %r51;
	mul.wide.s32 	%rd843, %r1362, 4;
	add.s64 	%rd844, %rd4, %rd843;
	ld.global.f32 	%f1351, [%rd844];
	add.f32 	%f1352, %f1350, %f1351;
	mul.f32 	%f1353, %f1352, %f1;
	sub.f32 	%f1354, %f1347, %f1353;
	mul.f32 	%f1355, %f1349, %f1354;
	mul.wide.u32 	%rd845, %r1352, 2;
	add.s64 	%rd140, %rd3, %rd845;
	st.global.u16 	[%rd140], %rs3;
	add.s64 	%rd846, %rd2, %rd840;
	ld.global.f32 	%f1356, [%rd846];
	setp.leu.f32 	%p85, %f1356, %f1355;
	@%p85 bra 	$L__BB1_170;
	ld.global.f32 	%f1361, [%rd139];
	neg.f32 	%f1362, %f1361;
	st.global.f32 	[%rd139], %f1362;
	mul.f32 	%f1357, %f1361, 0fC0000000;
	// begin inline asm
	{  cvt.rn.f16.f32 %rs677, %f1357;}

	// end inline asm
	st.global.u16 	[%rd140], %rs677;
	shl.b32 	%r1363, %r51, 15;
	add.s32 	%r1364, %r1363, %r3;
	mul.wide.s32 	%rd847, %r1364, 2;
	add.s64 	%rd848, %rd1, %rd847;
	ld.global.u16 	%rs678, [%rd848];
	// begin inline asm
	{  cvt.f32.f16 %f1358, %rs678;}

	// end inline asm
	// begin inline asm
	{  cvt.f32.f16 %f1359, %rs677;}

	// end inline asm
	mul.f32 	%f1360, %f1358, %f1359;
	// begin inline asm
	{  cvt.rn.f16.f32 %rs680, %f1360;}

	// end inline asm
	ld.shared.u16 	%rs682, [%r1];
	// begin inline asm
	{add.f16 %rs681,%rs682,%rs680;
}
	// end inline asm
	st.shared.u16 	[%r1], %rs681;
$L__BB1_170:
	bar.sync 	0;
	add.s32 	%r1365, %r41, 20;
	and.b32  	%r1366, %r1365, 127;
	add.s32 	%r1367, %r5, %r1366;
	shl.b32 	%r1368, %r1365, 1;
	and.b32  	%r1369, %r1368, 254;
	mov.u32 	%r1370, deltas;
	add.s32 	%r1371, %r1370, %r1369;
	ld.shared.u16 	%rs684, [%r1371];
	// begin inline asm
	{  cvt.f32.f16 %f1363, %rs684;}

	// end inline asm
	ld.global.f32 	%f1364, [%rd107+80];
	mul.f32 	%f1365, %f2, %f1364;
	ld.global.f32 	%f1366, [%rd108+80];
	ld.global.f32 	%f1367, [%rd109+80];
	add.f32 	%f1368, %f1366, %f1367;
	mul.f32 	%f1369, %f1368, %f1;
	sub.f32 	%f1370, %f1363, %f1369;
	mul.f32 	%f1371, %f1365, %f1370;
	mul.wide.u32 	%rd849, %r1367, 2;
	add.s64 	%rd141, %rd3, %rd849;
	st.global.u16 	[%rd141], %rs3;
	add.s32 	%r1372, %r2, %r41;
	mul.wide.s32 	%rd850, %r1372, 4;
	add.s64 	%rd851, %rd2, %rd850;
	ld.global.f32 	%f1372, [%rd851+80];
	setp.leu.f32 	%p86, %f1372, %f1371;
	@%p86 bra 	$L__BB1_172;
	ld.global.f32 	%f1377, [%rd107+80];
	neg.f32 	%f1378, %f1377;
	st.global.f32 	[%rd107+80], %f1378;
	mul.f32 	%f1373, %f1377, 0fC0000000;
	// begin inline asm
	{  cvt.rn.f16.f32 %rs685, %f1373;}

	// end inline asm
	st.global.u16 	[%rd141], %rs685;
	ld.global.u16 	%rs686, [%rd111+1310720];
	// begin inline asm
	{  cvt.f32.f16 %f1374, %rs686;}

	// end inline asm
	// begin inline asm
	{  cvt.f32.f16 %f1375, %rs685;}

	// end inline asm
	mul.f32 	%f1376, %f1374, %f1375;
	// begin inline asm
	{  cvt.rn.f16.f32 %rs688, %f1376;}

	// end inline asm
	ld.shared.u16 	%rs690, [%r1];
	// begin inline asm
	{add.f16 %rs689,%rs690,%rs688;
}
	// end inline asm
	st.shared.u16 	[%r1], %rs689;
$L__BB1_172:
	bar.sync 	0;
	add.s32 	%r1373, %r4, 86;
	and.b32  	%r1374, %r1373, 86;
	add.s32 	%r52, %r1374, %r73;
	add.s32 	%r1375, %r2, %r52;
	and.b32  	%r1376, %r52, 127;
	add.s32 	%r1377, %r5, %r1376;
	shl.b32 	%r1378, %r52, 1;
	and.b32  	%r1379, %r1378, 254;
	mov.u32 	%r1380, deltas;
	add.s32 	%r1381, %r1380, %r1379;
	ld.shared.u16 	%rs692, [%r1381];
	// begin inline asm
	{  cvt.f32.f16 %f1379, %rs692;}

	// end inline asm
	mul.wide.s32 	%rd852, %r1375, 4;
	add.s64 	%rd142, %rd4, %rd852;
	ld.global.f32 	%f1380, [%rd142];
	mul.f32 	%f1381, %f2, %f1380;
	add.s32 	%r1382, %r2, 4161536;
	and.b32  	%r1383, %r1382, 4161536;
	add.s32 	%r1384, %r1383, %r52;
	mul.wide.s32 	%rd853, %r1384, 4;
	add.s64 	%rd854, %rd4, %rd853;
	ld.global.f32 	%f1382, [%rd854];
	add.s32 	%r1385, %r2, 32768;
	and.b32  	%r1386, %r1385, 4161536;
	add.s32 	%r1387, %r1386, %r52;
	mul.wide.s32 	%rd855, %r1387, 4;
	add.s64 	%rd856, %rd4, %rd855;
	ld.global.f32 	%f1383, [%rd856];
	add.f32 	%f1384, %f1382, %f1383;
	mul.f32 	%f1385, %f1384, %f1;
	sub.f32 	%f1386, %f1379, %f1385;
	mul.f32 	%f1387, %f1381, %f1386;
	mul.wide.u32 	%rd857, %r1377, 2;
	add.s64 	%rd143, %rd3, %rd857;
	st.global.u16 	[%rd143], %rs3;
	add.s64 	%rd858, %rd2, %rd852;
	ld.global.f32 	%f1388, [%rd858];
	setp.leu.f32 	%p87, %f1388, %f1387;
	@%p87 bra 	$L__BB1_174;
	ld.global.f32 	%f1393, [%rd142];
	neg.f32 	%f1394, %f1393;
	st.global.f32 	[%rd142], %f1394;
	mul.f32 	%f1389, %f1393, 0fC0000000;
	// begin inline asm
	{  cvt.rn.f16.f32 %rs693, %f1389;}

	// end inline asm
	st.global.u16 	[%rd143], %rs693;
	shl.b32 	%r1388, %r52, 15;
	add.s32 	%r1389, %r1388, %r3;
	mul.wide.s32 	%rd859, %r1389, 2;
	add.s64 	%rd860, %rd1, %rd859;
	ld.global.u16 	%rs694, [%rd860];
	// begin inline asm
	{  cvt.f32.f16 %f1390, %rs694;}

	// end inline asm
	// begin inline asm
	{  cvt.f32.f16 %f1391, %rs693;}

	// end inline asm
	mul.f32 	%f1392, %f1390, %f1391;
	// begin inline asm
	{  cvt.rn.f16.f32 %rs696, %f1392;}

	// end inline asm
	ld.shared.u16 	%rs698, [%r1];
	// begin inline asm
	{add.f16 %rs697,%rs698,%rs696;
}
	// end inline asm
	st.shared.u16 	[%r1], %rs697;
$L__BB1_174:
	bar.sync 	0;
	add.s32 	%r1390, %r41, 22;
	and.b32  	%r1391, %r1390, 127;
	add.s32 	%r1392, %r5, %r1391;
	shl.b32 	%r1393, %r1390, 1;
	and.b32  	%r1394, %r1393, 254;
	mov.u32 	%r1395, deltas;
	add.s32 	%r1396, %r1395, %r1394;
	ld.shared.u16 	%rs700, [%r1396];
	// begin inline asm
	{  cvt.f32.f16 %f1395, %rs700;}

	// end inline asm
	ld.global.f32 	%f1396, [%rd107+88];
	mul.f32 	%f1397, %f2, %f1396;
	ld.global.f32 	%f1398, [%rd108+88];
	ld.global.f32 	%f1399, [%rd109+88];
	add.f32 	%f1400, %f1398, %f1399;
	mul.f32 	%f1401, %f1400, %f1;
	sub.f32 	%f1402, %f1395, %f1401;
	mul.f32 	%f1403, %f1397, %f1402;
	mul.wide.u32 	%rd861, %r1392, 2;
	add.s64 	%rd144, %rd3, %rd861;
	st.global.u16 	[%rd144], %rs3;
	add.s32 	%r1397, %r2, %r41;
	mul.wide.s32 	%rd862, %r1397, 4;
	add.s64 	%rd863, %rd2, %rd862;
	ld.global.f32 	%f1404, [%rd863+88];
	setp.leu.f32 	%p88, %f1404, %f1403;
	@%p88 bra 	$L__BB1_176;
	ld.global.f32 	%f1409, [%rd107+88];
	neg.f32 	%f1410, %f1409;
	st.global.f32 	[%rd107+88], %f1410;
	mul.f32 	%f1405, %f1409, 0fC0000000;
	// begin inline asm
	{  cvt.rn.f16.f32 %rs701, %f1405;}

	// end inline asm
	st.global.u16 	[%rd144], %rs701;
	ld.global.u16 	%rs702, [%rd111+1441792];
	// begin inline asm
	{  cvt.f32.f16 %f1406, %rs702;}

	// end inline asm
	// begin inline asm
	{  cvt.f32.f16 %f1407, %rs701;}

	// end inline asm
	mul.f32 	%f1408, %f1406, %f1407;
	// begin inline asm
	{  cvt.rn.f16.f32 %rs704, %f1408;}

	// end inline asm
	ld.shared.u16 	%rs706, [%r1];
	// begin inline asm
	{add.f16 %rs705,%rs706,%rs704;
}
	// end inline asm
	st.shared.u16 	[%r1], %rs705;
$L__BB1_176:
	bar.sync 	0;
	add.s32 	%r1398, %r4, 88;
	and.b32  	%r1399, %r1398, 88;
	add.s32 	%r53, %r1399, %r73;
	add.s32 	%r1400, %r2, %r53;
	and.b32  	%r1401, %r53, 127;
	add.s32 	%r1402, %r5, %r1401;
	shl.b32 	%r1403, %r53, 1;
	and.b32  	%r1404, %r1403, 254;
	mov.u32 	%r1405, deltas;
	add.s32 	%r1406, %r1405, %r1404;
	ld.shared.u16 	%rs708, [%r1406];
	// begin inline asm
	{  cvt.f32.f16 %f1411, %rs708;}

	// end inline asm
	mul.wide.s32 	%rd864, %r1400, 4;
	add.s64 	%rd145, %rd4, %rd864;
	ld.global.f32 	%f1412, [%rd145];
	mul.f32 	%f1413, %f2, %f1412;
	add.s32 	%r1407, %r2, 4161536;
	and.b32  	%r1408, %r1407, 4161536;
	add.s32 	%r1409, %r1408, %r53;
	mul.wide.s32 	%rd865, %r1409, 4;
	add.s64 	%rd866, %rd4, %rd865;
	ld.global.f32 	%f1414, [%rd866];
	add.s32 	%r1410, %r2, 32768;
	and.b32  	%r1411, %r1410, 4161536;
	add.s32 	%r1412, %r1411, %r53;
	mul.wide.s32 	%rd867, %r1412, 4;
	add.s64 	%rd868, %rd4, %rd867;
	ld.global.f32 	%f1415, [%rd868];
	add.f32 	%f1416, %f1414, %f1415;
	mul.f32 	%f1417, %f1416, %f1;
	sub.f32 	%f1418, %f1411, %f1417;
	mul.f32 	%f1419, %f1413, %f1418;
	mul.wide.u32 	%rd869, %r1402, 2;
	add.s64 	%rd146, %rd3, %rd869;
	st.global.u16 	[%rd146], %rs3;
	add.s64 	%rd870, %rd2, %rd864;
	ld.global.f32 	%f1420, [%rd870];
	setp.leu.f32 	%p89, %f1420, %f1419;
	@%p89 bra 	$L__BB1_178;
	ld.global.f32 	%f1425, [%rd145];
	neg.f32 	%f1426, %f1425;
	st.global.f32 	[%rd145], %f1426;
	mul.f32 	%f1421, %f1425, 0fC0000000;
	// begin inline asm
	{  cvt.rn.f16.f32 %rs709, %f1421;}

	// end inline asm
	st.global.u16 	[%rd146], %rs709;
	shl.b32 	%r1413, %r53, 15;
	add.s32 	%r1414, %r1413, %r3;
	mul.wide.s32 	%rd871, %r1414, 2;
	add.s64 	%rd872, %rd1, %rd871;
	ld.global.u16 	%rs710, [%rd872];
	// begin inline asm
	{  cvt.f32.f16 %f1422, %rs710;}

	// end inline asm
	// begin inline asm
	{  cvt.f32.f16 %f1423, %rs709;}

	// end inline asm
	mul.f32 	%f1424, %f1422, %f1423;
	// begin inline asm
	{  cvt.rn.f16.f32 %rs712, %f1424;}

	// end inline asm
	ld.shared.u16 	%rs714, [%r1];
	// begin inline asm
	{add.f16 %rs713,%rs714,%rs712;
}
	// end inline asm
	st.shared.u16 	[%r1], %rs713;
$L__BB1_178:
	bar.sync 	0;
	add.s32 	%r1415, %r41, 24;
	and.b32  	%r1416, %r1415, 127;
	add.s32 	%r1417, %r5, %r1416;
	shl.b32 	%r1418, %r1415, 1;
	and.b32  	%r1419, %r1418, 254;
	mov.u32 	%r1420, deltas;
	add.s32 	%r1421, %r1420, %r1419;
	ld.shared.u16 	%rs716, [%r1421];
	// begin inline asm
	{  cvt.f32.f16 %f1427, %rs716;}

	// end inline asm
	ld.global.f32 	%f1428, [%rd107+96];
	mul.f32 	%f1429, %f2, %f1428;
	ld.global.f32 	%f1430, [%rd108+96];
	ld.global.f32 	%f1431, [%rd109+96];
	add.f32 	%f1432, %f1430, %f1431;
	mul.f32 	%f1433, %f1432, %f1;
	sub.f32 	%f1434, %f1427, %f1433;
	mul.f32 	%f1435, %f1429, %f1434;
	mul.wide.u32 	%rd873, %r1417, 2;
	add.s64 	%rd147, %rd3, %rd873;
	st.global.u16 	[%rd147], %rs3;
	add.s32 	%r1422, %r2, %r41;
	mul.wide.s32 	%rd874, %r1422, 4;
	add.s64 	%rd875, %rd2, %rd874;
	ld.global.f32 	%f1436, [%rd875+96];
	setp.leu.f32 	%p90, %f1436, %f1435;
	@%p90 bra 	$L__BB1_180;
	ld.global.f32 	%f1441, [%rd107+96];
	neg.f32 	%f1442, %f1441;
	st.global.f32 	[%rd107+96], %f1442;
	mul.f32 	%f1437, %f1441, 0fC0000000;
	// begin inline asm
	{  cvt.rn.f16.f32 %rs717, %f1437;}

	// end inline asm
	st.global.u16 	[%rd147], %rs717;
	ld.global.u16 	%rs718, [%rd111+1572864];
	// begin inline asm
	{  cvt.f32.f16 %f1438, %rs718;}

	// end inline asm
	// begin inline asm
	{  cvt.f32.f16 %f1439, %rs717;}

	// end inline asm
	mul.f32 	%f1440, %f1438, %f1439;
	// begin inline asm
	{  cvt.rn.f16.f32 %rs720, %f1440;}

	// end inline asm
	ld.shared.u16 	%rs722, [%r1];
	// begin inline asm
	{add.f16 %rs721,%rs722,%rs720;
}
	// end inline asm
	st.shared.u16 	[%r1], %rs721;
$L__BB1_180:
	bar.sync 	0;
	add.s32 	%r1423, %r4, 90;
	and.b32  	%r1424, %r1423, 90;
	add.s32 	%r54, %r1424, %r73;
	add.s32 	%r1425, %r2, %r54;
	and.b32  	%r1426, %r54, 127;
	add.s32 	%r1427, %r5, %r1426;
	shl.b32 	%r1428, %r54, 1;
	and.b32  	%r1429, %r1428, 254;
	mov.u32 	%r1430, deltas;
	add.s32 	%r1431, %r1430, %r1429;
	ld.shared.u16 	%rs724, [%r1431];
	// begin inline asm
	{  cvt.f32.f16 %f1443, %rs724;}

	// end inline asm
	mul.wide.s32 	%rd876, %r1425, 4;
	add.s64 	%rd148, %rd4, %rd876;
	ld.global.f32 	%f1444, [%rd148];
	mul.f32 	%f1445, %f2, %f1444;
	add.s32 	%r1432, %r2, 4161536;
	and.b32  	%r1433, %r1432, 4161536;
	add.s32 	%r1434, %r1433, %r54;
	mul.wide.s32 	%rd877, %r1434, 4;
	add.s64 	%rd878, %rd4, %rd877;
	ld.global.f32 	%f1446, [%rd878];
	add.s32 	%r1435, %r2, 32768;
	and.b32  	%r1436, %r1435, 4161536;
	add.s32 	%r1437, %r1436, %r54;
	mul.wide.s32 	%rd879, %r1437, 4;
	add.s64 	%rd880, %rd4, %rd879;
	ld.global.f32 	%f1447, [%rd880];
	add.f32 	%f1448, %f1446, %f1447;
	mul.f32 	%f1449, %f1448, %f1;
	sub.f32 	%f1450, %f1443, %f1449;
	mul.f32 	%f1451, %f1445, %f1450;
	mul.wide.u32 	%rd881, %r1427, 2;
	add.s64 	%rd149, %rd3, %rd881;
	st.global.u16 	[%rd149], %rs3;
	add.s64 	%rd882, %rd2, %rd876;
	ld.global.f32 	%f1452, [%rd882];
	setp.leu.f32 	%p91, %f1452, %f1451;
	@%p91 bra 	$L__BB1_182;
	ld.global.f32 	%f1457, [%rd148];
	neg.f32 	%f1458, %f1457;
	st.global.f32 	[%rd148], %f1458;
	mul.f32 	%f1453, %f1457, 0fC0000000;
	// begin inline asm
	{  cvt.rn.f16.f32 %rs725, %f1453;}

	// end inline asm
	st.global.u16 	[%rd149], %rs725;
	shl.b32 	%r1438, %r54, 15;
	add.s32 	%r1439, %r1438, %r3;
	mul.wide.s32 	%rd883, %r1439, 2;
	add.s64 	%rd884, %rd1, %rd883;
	ld.global.u16 	%rs726, [%rd884];
	// begin inline asm
	{  cvt.f32.f16 %f1454, %rs726;}

	// end inline asm
	// begin inline asm
	{  cvt.f32.f16 %f1455, %rs725;}

	// end inline asm
	mul.f32 	%f1456, %f1454, %f1455;
	// begin inline asm
	{  cvt.rn.f16.f32 %rs728, %f1456;}

	// end inline asm
	ld.shared.u16 	%rs730, [%r1];
	// begin inline asm
	{add.f16 %rs729,%rs730,%rs728;
}
	// end inline asm
	st.shared.u16 	[%r1], %rs729;
$L__BB1_182:
	bar.sync 	0;
	add.s32 	%r1440, %r41, 26;
	and.b32  	%r1441, %r1440, 127;
	add.s32 	%r1442, %r5, %r1441;
	shl.b32 	%r1443, %r1440, 1;
	and.b32  	%r1444, %r1443, 254;
	mov.u32 	%r1445, deltas;
	add.s32 	%r1446, %r1445, %r1444;
	ld.shared.u16 	%rs732, [%r1446];
	// begin inline asm
	{  cvt.f32.f16 %f1459, %rs732;}

	// end inline asm
	ld.global.f32 	%f1460, [%rd107+104];
	mul.f32 	%f1461, %f2, %f1460;
	ld.global.f32 	%f1462, [%rd108+104];
	ld.global.f32 	%f1463, [%rd109+104];
	add.f32 	%f1464, %f1462, %f1463;
	mul.f32 	%f1465, %f1464, %f1;
	sub.f32 	%f1466, %f1459, %f1465;
	mul.f32 	%f1467, %f1461, %f1466;
	mul.wide.u32 	%rd885, %r1442, 2;
	add.s64 	%rd150, %rd3, %rd885;
	st.global.u16 	[%rd150], %rs3;
	add.s32 	%r1447, %r2, %r41;
	mul.wide.s32 	%rd886, %r1447, 4;
	add.s64 	%rd887, %rd2, %rd886;
	ld.global.f32 	%f1468, [%rd887+104];
	setp.leu.f32 	%p92, %f1468, %f1467;
	@%p92 bra 	$L__BB1_184;
	ld.global.f32 	%f1473, [%rd107+104];
	neg.f32 	%f1474, %f1473;
	st.global.f32 	[%rd107+104], %f1474;
	mul.f32 	%f1469, %f1473, 0fC0000000;
	// begin inline asm
	{  cvt.rn.f16.f32 %rs733, %f1469;}

	// end inline asm
	st.global.u16 	[%rd150], %rs733;
	ld.global.u16 	%rs734, [%rd111+1703936];
	// begin inline asm
	{  cvt.f32.f16 %f1470, %rs734;}

	// end inline asm
	// begin inline asm
	{  cvt.f32.f16 %f1471, %rs733;}

	// end inline asm
	mul.f32 	%f1472, %f1470, %f1471;
	// begin inline asm
	{  cvt.rn.f16.f32 %rs736, %f1472;}

	// end inline asm
	ld.shared.u16 	%rs738, [%r1];
	// begin inline asm
	{add.f16 %rs737,%rs738,%rs736;
}
	// end inline asm
	st.shared.u16 	[%r1], %rs737;
$L__BB1_184:
	bar.sync 	0;
	add.s32 	%r1448, %r4, 92;
	and.b32  	%r1449, %r1448, 92;
	add.s32 	%r55, %r1449, %r73;
	add.s32 	%r1450, %r2, %r55;
	and.b32  	%r1451, %r55, 127;
	add.s32 	%r1452, %r5, %r1451;
	shl.b32 	%r1453, %r55, 1;
	and.b32  	%r1454, %r1453, 254;
	mov.u32 	%r1455, deltas;
	add.s32 	%r1456, %r1455, %r1454;
	ld.shared.u16 	%rs740, [%r1456];
	// begin inline asm
	{  cvt.f32.f16 %f1475, %rs740;}

	// end inline asm
	mul.wide.s32 	%rd888, %r1450, 4;
	add.s64 	%rd151, %rd4, %rd888;
	ld.global.f32 	%f1476, [%rd151];
	mul.f32 	%f1477, %f2, %f1476;
	add.s32 	%r1457, %r2, 4161536;
	and.b32  	%r1458, %r1457, 4161536;
	add.s32 	%r1459, %r1458, %r55;
	mul.wide.s32 	%rd889, %r1459, 4;
	add.s64 	%rd890, %rd4, %rd889;
	ld.global.f32 	%f1478, [%rd890];
	add.s32 	%r1460, %r2, 32768;
	and.b32  	%r1461, %r1460, 4161536;
	add.s32 	%r1462, %r1461, %r55;
	mul.wide.s32 	%rd891, %r1462, 4;
	add.s64 	%rd892, %rd4, %rd891;
	ld.global.f32 	%f1479, [%rd892];
	add.f32 	%f1480, %f1478, %f1479;
	mul.f32 	%f1481, %f1480, %f1;
	sub.f32 	%f1482, %f1475, %f1481;
	mul.f32 	%f1483, %f1477, %f1482;
	mul.wide.u32 	%rd893, %r1452, 2;
	add.s64 	%rd152, %rd3, %rd893;
	st.global.u16 	[%rd152], %rs3;
	add.s64 	%rd894, %rd2, %rd888;
	ld.global.f32 	%f1484, [%rd894];
	setp.leu.f32 	%p93, %f1484, %f1483;
	@%p93 bra 	$L__BB1_186;
	ld.global.f32 	%f1489, [%rd151];
	neg.f32 	%f1490, %f1489;
	st.global.f32 	[%rd151], %f1490;
	mul.f32 	%f1485, %f1489, 0fC0000000;
	// begin inline asm
	{  cvt.rn.f16.f32 %rs741, %f1485;}

	// end inline asm
	st.global.u16 	[%rd152], %rs741;
	shl.b32 	%r1463, %r55, 15;
	add.s32 	%r1464, %r1463, %r3;
	mul.wide.s32 	%rd895, %r1464, 2;
	add.s64 	%rd896, %rd1, %rd895;
	ld.global.u16 	%rs742, [%rd896];
	// begin inline asm
	{  cvt.f32.f16 %f1486, %rs742;}

	// end inline asm
	// begin inline asm
	{  cvt.f32.f16 %f1487, %rs741;}

	// end inline asm
	mul.f32 	%f1488, %f1486, %f1487;
	// begin inline asm
	{  cvt.rn.f16.f32 %rs744, %f1488;}

	// end inline asm
	ld.shared.u16 	%rs746, [%r1];
	// begin inline asm
	{add.f16 %rs745,%rs746,%rs744;
}
	// end inline asm
	st.shared.u16 	[%r1], %rs745;
$L__BB1_186:
	bar.sync 	0;
	add.s32 	%r1465, %r41, 28;
	and.b32  	%r1466, %r1465, 127;
	add.s32 	%r1467, %r5, %r1466;
	shl.b32 	%r1468, %r1465, 1;
	and.b32  	%r1469, %r1468, 254;
	mov.u32 	%r1470, deltas;
	add.s32 	%r1471, %r1470, %r1469;
	ld.shared.u16 	%rs748, [%r1471];
	// begin inline asm
	{  cvt.f32.f16 %f1491, %rs748;}

	// end inline asm
	ld.global.f32 	%f1492, [%rd107+112];
	mul.f32 	%f1493, %f2, %f1492;
	ld.global.f32 	%f1494, [%rd108+112];
	ld.global.f32 	%f1495, [%rd109+112];
	add.f32 	%f1496, %f1494, %f1495;
	mul.f32 	%f1497, %f1496, %f1;
	sub.f32 	%f1498, %f1491, %f1497;
	mul.f32 	%f1499, %f1493, %f1498;
	mul.wide.u32 	%rd897, %r1467, 2;
	add.s64 	%rd153, %rd3, %rd897;
	st.global.u16 	[%rd153], %rs3;
	add.s32 	%r1472, %r2, %r41;
	mul.wide.s32 	%rd898, %r1472, 4;
	add.s64 	%rd899, %rd2, %rd898;
	ld.global.f32 	%f1500, [%rd899+112];
	setp.leu.f32 	%p94, %f1500, %f1499;
	@%p94 bra 	$L__BB1_188;
	ld.global.f32 	%f1505, [%rd107+112];
	neg.f32 	%f1506, %f1505;
	st.global.f32 	[%rd107+112], %f1506;
	mul.f32 	%f1501, %f1505, 0fC0000000;
	// begin inline asm
	{  cvt.rn.f16.f32 %rs749, %f1501;}

	// end inline asm
	st.global.u16 	[%rd153], %rs749;
	ld.global.u16 	%rs750, [%rd111+1835008];
	// begin inline asm
	{  cvt.f32.f16 %f1502, %rs750;}

	// end inline asm
	// begin inline asm
	{  cvt.f32.f16 %f1503, %rs749;}

	// end inline asm
	mul.f32 	%f1504, %f1502, %f1503;
	// begin inline asm
	{  cvt.rn.f16.f32 %rs752, %f1504;}

	// end inline asm
	ld.shared.u16 	%rs754, [%r1];
	// begin inline asm
	{add.f16 %rs753,%rs754,%rs752;
}
	// end inline asm
	st.shared.u16 	[%r1], %rs753;
$L__BB1_188:
	bar.sync 	0;
	add.s32 	%r1473, %r4, 94;
	and.b32  	%r1474, %r1473, 94;
	add.s32 	%r56, %r1474, %r73;
	add.s32 	%r1475, %r2, %r56;
	and.b32  	%r1476, %r56, 127;
	add.s32 	%r1477, %r5, %r1476;
	shl.b32 	%r1478, %r56, 1;
	and.b32  	%r1479, %r1478, 254;
	mov.u32 	%r1480, deltas;
	add.s32 	%r1481, %r1480, %r1479;
	ld.shared.u16 	%rs756, [%r1481];
	// begin inline asm
	{  cvt.f32.f16 %f1507, %rs756;}

	// end inline asm
	mul.wide.s32 	%rd900, %r1475, 4;
	add.s64 	%rd154, %rd4, %rd900;
	ld.global.f32 	%f1508, [%rd154];
	mul.f32 	%f1509, %f2, %f1508;
	add.s32 	%r1482, %r2, 4161536;
	and.b32  	%r1483, %r1482, 4161536;
	add.s32 	%r1484, %r1483, %r56;
	mul.wide.s32 	%rd901, %r1484, 4;
	add.s64 	%rd902, %rd4, %rd901;
	ld.global.f32 	%f1510, [%rd902];
	add.s32 	%r1485, %r2, 32768;
	and.b32  	%r1486, %r1485, 4161536;
	add.s32 	%r1487, %r1486, %r56;
	mul.wide.s32 	%rd903, %r1487, 4;
	add.s64 	%rd904, %rd4, %rd903;
	ld.global.f32 	%f1511, [%rd904];
	add.f32 	%f1512, %f1510, %f1511;
	mul.f32 	%f1513, %f1512, %f1;
	sub.f32 	%f1514, %f1507, %f1513;
	mul.f32 	%f1515, %f1509, %f1514;
	mul.wide.u32 	%rd905, %r1477, 2;
	add.s64 	%rd155, %rd3, %rd905;
	st.global.u16 	[%rd155], %rs3;
	add.s64 	%rd906, %rd2, %rd900;
	ld.global.f32 	%f1516, [%rd906];
	setp.leu.f32 	%p95, %f1516, %f1515;
	@%p95 bra 	$L__BB1_190;
	ld.global.f32 	%f1521, [%rd154];
	neg.f32 	%f1522, %f1521;
	st.global.f32 	[%rd154], %f1522;
	mul.f32 	%f1517, %f1521, 0fC0000000;
	// begin inline asm
	{  cvt.rn.f16.f32 %rs757, %f1517;}

	// end inline asm
	st.global.u16 	[%rd155], %rs757;
	shl.b32 	%r1488, %r56, 15;
	add.s32 	%r1489, %r1488, %r3;
	mul.wide.s32 	%rd907, %r1489, 2;
	add.s64 	%rd908, %rd1, %rd907;
	ld.global.u16 	%rs758, [%rd908];
	// begin inline asm
	{  cvt.f32.f16 %f1518, %rs758;}

	// end inline asm
	// begin inline asm
	{  cvt.f32.f16 %f1519, %rs757;}

	// end inline asm
	mul.f32 	%f1520, %f1518, %f1519;
	// begin inline asm
	{  cvt.rn.f16.f32 %rs760, %f1520;}

	// end inline asm
	ld.shared.u16 	%rs762, [%r1];
	// begin inline asm
	{add.f16 %rs761,%rs762,%rs760;
}
	// end inline asm
	st.shared.u16 	[%r1], %rs761;
$L__BB1_190:
	bar.sync 	0;
	add.s32 	%r1490, %r41, 30;
	and.b32  	%r1491, %r1490, 127;
	add.s32 	%r1492, %r5, %r1491;
	shl.b32 	%r1493, %r1490, 1;
	and.b32  	%r1494, %r1493, 254;
	mov.u32 	%r1495, deltas;
	add.s32 	%r1496, %r1495, %r1494;
	ld.shared.u16 	%rs764, [%r1496];
	// begin inline asm
	{  cvt.f32.f16 %f1523, %rs764;}

	// end inline asm
	ld.global.f32 	%f1524, [%rd107+120];
	mul.f32 	%f1525, %f2, %f1524;
	ld.global.f32 	%f1526, [%rd108+120];
	ld.global.f32 	%f1527, [%rd109+120];
	add.f32 	%f1528, %f1526, %f1527;
	mul.f32 	%f1529, %f1528, %f1;
	sub.f32 	%f1530, %f1523, %f1529;
	mul.f32 	%f1531, %f1525, %f1530;
	mul.wide.u32 	%rd909, %r1492, 2;
	add.s64 	%rd156, %rd3, %rd909;
	st.global.u16 	[%rd156], %rs3;
	add.s32 	%r1497, %r2, %r41;
	mul.wide.s32 	%rd910, %r1497, 4;
	add.s64 	%rd911, %rd2, %rd910;
	ld.global.f32 	%f1532, [%rd911+120];
	setp.leu.f32 	%p96, %f1532, %f1531;
	@%p96 bra 	$L__BB1_192;
	ld.global.f32 	%f1537, [%rd107+120];
	neg.f32 	%f1538, %f1537;
	st.global.f32 	[%rd107+120], %f1538;
	mul.f32 	%f1533, %f1537, 0fC0000000;
	// begin inline asm
	{  cvt.rn.f16.f32 %rs765, %f1533;}

	// end inline asm
	st.global.u16 	[%rd156], %rs765;
	ld.global.u16 	%rs766, [%rd111+1966080];
	// begin inline asm
	{  cvt.f32.f16 %f1534, %rs766;}

	// end inline asm
	// begin inline asm
	{  cvt.f32.f16 %f1535, %rs765;}

	// end inline asm
	mul.f32 	%f1536, %f1534, %f1535;
	// begin inline asm
	{  cvt.rn.f16.f32 %rs768, %f1536;}

	// end inline asm
	ld.shared.u16 	%rs770, [%r1];
	// begin inline asm
	{add.f16 %rs769,%rs770,%rs768;
}
	// end inline asm
	st.shared.u16 	[%r1], %rs769;
$L__BB1_192:
	bar.sync 	0;
	add.s32 	%r1498, %r4, 96;
	and.b32  	%r1499, %r1498, 96;
	add.s32 	%r57, %r1499, %r73;
	add.s32 	%r1500, %r2, %r57;
	and.b32  	%r1501, %r57, 127;
	add.s32 	%r1502, %r5, %r1501;
	shl.b32 	%r1503, %r57, 1;
	and.b32  	%r1504, %r1503, 254;
	mov.u32 	%r1505, deltas;
	add.s32 	%r1506, %r1505, %r1504;
	ld.shared.u16 	%rs772, [%r1506];
	// begin inline asm
	{  cvt.f32.f16 %f1539, %rs772;}

	// end inline asm
	mul.wide.s32 	%rd912, %r1500, 4;
	add.s64 	%rd157, %rd4, %rd912;
	ld.global.f32 	%f1540, [%rd157];
	mul.f32 	%f1541, %f2, %f1540;
	add.s32 	%r1507, %r2, 4161536;
	and.b32  	%r1508, %r1507, 4161536;
	add.s32 	%r1509, %r1508, %r57;
	mul.wide.s32 	%rd913, %r1509, 4;
	add.s64 	%rd914, %rd4, %rd913;
	ld.global.f32 	%f1542, [%rd914];
	add.s32 	%r1510, %r2, 32768;
	and.b32  	%r1511, %r1510, 4161536;
	add.s32 	%r1512, %r1511, %r57;
	mul.wide.s32 	%rd915, %r1512, 4;
	add.s64 	%rd916, %rd4, %rd915;
	ld.global.f32 	%f1543, [%rd916];
	add.f32 	%f1544, %f1542, %f1543;
	mul.f32 	%f1545, %f1544, %f1;
	sub.f32 	%f1546, %f1539, %f1545;
	mul.f32 	%f1547, %f1541, %f1546;
	mul.wide.u32 	%rd917, %r1502, 2;
	add.s64 	%rd158, %rd3, %rd917;
	st.global.u16 	[%rd158], %rs3;
	add.s64 	%rd918, %rd2, %rd912;
	ld.global.f32 	%f1548, [%rd918];
	setp.leu.f32 	%p97, %f1548, %f1547;
	@%p97 bra 	$L__BB1_194;
	ld.global.f32 	%f1553, [%rd157];
	neg.f32 	%f1554, %f1553;
	st.global.f32 	[%rd157], %f1554;
	mul.f32 	%f1549, %f1553, 0fC0000000;
	// begin inline asm
	{  cvt.rn.f16.f32 %rs773, %f1549;}

	// end inline asm
	st.global.u16 	[%rd158], %rs773;
	shl.b32 	%r1513, %r57, 15;
	add.s32 	%r1514, %r1513, %r3;
	mul.wide.s32 	%rd919, %r1514, 2;
	add.s64 	%rd920, %rd1, %rd919;
	ld.global.u16 	%rs774, [%rd920];
	// begin inline asm
	{  cvt.f32.f16 %f1550, %rs774;}

	// end inline asm
	// begin inline asm
	{  cvt.f32.f16 %f1551, %rs773;}

	// end inline asm
	mul.f32 	%f1552, %f1550, %f1551;
	// begin inline asm
	{  cvt.rn.f16.f32 %rs776, %f1552;}

	// end inline asm
	ld.shared.u16 	%rs778, [%r1];
	// begin inline asm
	{add.f16 %rs777,%rs778,%rs776;
}
	// end inline asm
	st.shared.u16 	[%r1], %rs777;
$L__BB1_194:
	bar.sync 	0;
	add.s32 	%r1515, %r41, 32;
	and.b32  	%r1516, %r1515, 127;
	add.s32 	%r1517, %r5, %r1516;
	shl.b32 	%r1518, %r1515, 1;
	and.b32  	%r1519, %r1518, 254;
	mov.u32 	%r1520, deltas;
	add.s32 	%r1521, %r1520, %r1519;
	ld.shared.u16 	%rs780, [%r1521];
	// begin inline asm
	{  cvt.f32.f16 %f1555, %rs780;}

	// end inline asm
	ld.global.f32 	%f1556, [%rd107+128];
	mul.f32 	%f1557, %f2, %f1556;
	ld.global.f32 	%f1558, [%rd108+128];
	ld.global.f32 	%f1559, [%rd109+128];
	add.f32 	%f1560, %f1558, %f1559;
	mul.f32 	%f1561, %f1560, %f1;
	sub.f32 	%f1562, %f1555, %f1561;
	mul.f32 	%f1563, %f1557, %f1562;
	mul.wide.u32 	%rd921, %r1517, 2;
	add.s64 	%rd159, %rd3, %rd921;
	st.global.u16 	[%rd159], %rs3;
	add.s32 	%r1522, %r2, %r41;
	mul.wide.s32 	%rd922, %r1522, 4;
	add.s64 	%rd923, %rd2, %rd922;
	ld.global.f32 	%f1564, [%rd923+128];
	setp.leu.f32 	%p98, %f1564, %f1563;
	@%p98 bra 	$L__BB1_196;
	ld.global.f32 	%f1569, [%rd107+128];
	neg.f32 	%f1570, %f1569;
	st.global.f32 	[%rd107+128], %f1570;
	mul.f32 	%f1565, %f1569, 0fC0000000;
	// begin inline asm
	{  cvt.rn.f16.f32 %rs781, %f1565;}

	// end inline asm
	st.global.u16 	[%rd159], %rs781;
	ld.global.u16 	%rs782, [%rd111+2097152];
	// begin inline asm
	{  cvt.f32.f16 %f1566, %rs782;}

	// end inline asm
	// begin inline asm
	{  cvt.f32.f16 %f1567, %rs781;}

	// end inline asm
	mul.f32 	%f1568, %f1566, %f1567;
	// begin inline asm
	{  cvt.rn.f16.f32 %rs784, %f1568;}

	// end inline asm
	ld.shared.u16 	%rs786, [%r1];
	// begin inline asm
	{add.f16 %rs785,%rs786,%rs784;
}
	// end inline asm
	st.shared.u16 	[%r1], %rs785;
$L__BB1_196:
	bar.sync 	0;
	add.s32 	%r1523, %r4, 98;
	and.b32  	%r1524, %r1523, 98;
	add.s32 	%r58, %r1524, %r73;
	add.s32 	%r1525, %r2, %r58;
	and.b32  	%r1526, %r58, 127;
	add.s32 	%r1527, %r5, %r1526;
	shl.b32 	%r1528, %r58, 1;
	and.b32  	%r1529, %r1528, 254;
	mov.u32 	%r1530, deltas;
	add.s32 	%r1531, %r1530, %r1529;
	ld.shared.u16 	%rs788, [%r1531];
	// begin inline asm
	{  cvt.f32.f16 %f1571, %rs788;}

	// end inline asm
	mul.wide.s32 	%rd924, %r1525, 4;
	add.s64 	%rd160, %rd4, %rd924;
	ld.global.f32 	%f1572, [%rd160];
	mul.f32 	%f1573, %f2, %f1572;
	add.s32 	%r1532, %r2, 4161536;
	and.b32  	%r1533, %r1532, 4161536;
	add.s32 	%r1534, %r1533, %r58;
	mul.wide.s32 	%rd925, %r1534, 4;
	add.s64 	%rd926, %rd4, %rd925;
	ld.global.f32 	%f1574, [%rd926];
	add.s32 	%r1535, %r2, 32768;
	and.b32  	%r1536, %r1535, 4161536;
	add.s32 	%r1537, %r1536, %r58;
	mul.wide.s32 	%rd927, %r1537, 4;
	add.s64 	%rd928, %rd4, %rd927;
	ld.global.f32 	%f1575, [%rd928];
	add.f32 	%f1576, %f1574, %f1575;
	mul.f32 	%f1577, %f1576, %f1;
	sub.f32 	%f1578, %f1571, %f1577;
	mul.f32 	%f1579, %f1573, %f1578;
	mul.wide.u32 	%rd929, %r1527, 2;
	add.s64 	%rd161, %rd3, %rd929;
	st.global.u16 	[%rd161], %rs3;
	add.s64 	%rd930, %rd2, %rd924;
	ld.global.f32 	%f1580, [%rd930];
	setp.leu.f32 	%p99, %f1580, %f1579;
	@%p99 bra 	$L__BB1_198;
	ld.global.f32 	%f1585, [%rd160];
	neg.f32 	%f1586, %f1585;
	st.global.f32 	[%rd160], %f1586;
	mul.f32 	%f1581, %f1585, 0fC0000000;
	// begin inline asm
	{  cvt.rn.f16.f32 %rs789, %f1581;}

	// end inline asm
	st.global.u16 	[%rd161], %rs789;
	shl.b32 	%r1538, %r58, 15;
	add.s32 	%r1539, %r1538, %r3;
	mul.wide.s32 	%rd931, %r1539, 2;
	add.s64 	%rd932, %rd1, %rd931;
	ld.global.u16 	%rs790, [%rd932];
	// begin inline asm
	{  cvt.f32.f16 %f1582, %rs790;}

	// end inline asm
	// begin inline asm
	{  cvt.f32.f16 %f1583, %rs789;}

	// end inline asm
	mul.f32 	%f1584, %f1582, %f1583;
	// begin inline asm
	{  cvt.rn.f16.f32 %rs792, %f1584;}

	// end inline asm
	ld.shared.u16 	%rs794, [%r1];
	// begin inline asm
	{add.f16 %rs793,%rs794,%rs792;
}
	// end inline asm
	st.shared.u16 	[%r1], %rs793;
$L__BB1_198:
	bar.sync 	0;
	add.s32 	%r1540, %r41, 34;
	and.b32  	%r1541, %r1540, 127;
	add.s32 	%r1542, %r5, %r1541;
	shl.b32 	%r1543, %r1540, 1;
	and.b32  	%r1544, %r1543, 254;
	mov.u32 	%r1545, deltas;
	add.s32 	%r1546, %r1545, %r1544;
	ld.shared.u16 	%rs796, [%r1546];
	// begin inline asm
	{  cvt.f32.f16 %f1587, %rs796;}

	// end inline asm
	ld.global.f32 	%f1588, [%rd107+136];
	mul.f32 	%f1589, %f2, %f1588;
	ld.global.f32 	%f1590, [%rd108+136];
	ld.global.f32 	%f1591, [%rd109+136];
	add.f32 	%f1592, %f1590, %f1591;
	mul.f32 	%f1593, %f1592, %f1;
	sub.f32 	%f1594, %f1587, %f1593;
	mul.f32 	%f1595, %f1589, %f1594;
	mul.wide.u32 	%rd933, %r1542, 2;
	add.s64 	%rd162, %rd3, %rd933;
	st.global.u16 	[%rd162], %rs3;
	add.s32 	%r1547, %r2, %r41;
	mul.wide.s32 	%rd934, %r1547, 4;
	add.s64 	%rd935, %rd2, %rd934;
	ld.global.f32 	%f1596, [%rd935+136];
	setp.leu.f32 	%p100, %f1596, %f1595;
	@%p100 bra 	$L__BB1_200;
	ld.global.f32 	%f1601, [%rd107+136];
	neg.f32 	%f1602, %f1601;
	st.global.f32 	[%rd107+136], %f1602;
	mul.f32 	%f1597, %f1601, 0fC0000000;
	// begin inline asm
	{  cvt.rn.f16.f32 %rs797, %f1597;}

	// end inline asm
	st.global.u16 	[%rd162], %rs797;
	ld.global.u16 	%rs798, [%rd111+2228224];
	// begin inline asm
	{  cvt.f32.f16 %f1598, %rs798;}

	// end inline asm
	// begin inline asm
	{  cvt.f32.f16 %f1599, %rs797;}

	// end inline asm
	mul.f32 	%f1600, %f1598, %f1599;
	// begin inline asm
	{  cvt.rn.f16.f32 %rs800, %f1600;}

	// end inline asm
	ld.shared.u16 	%rs802, [%r1];
	// begin inline asm
	{add.f16 %rs801,%rs802,%rs800;
}
	// end inline asm
	st.shared.u16 	[%r1], %rs801;
$L__BB1_200:
	bar.sync 	0;
	add.s32 	%r1548, %r4, 100;
	and.b32  	%r1549, %r1548, 100;
	add.s32 	%r59, %r1549, %r73;
	add.s32 	%r1550, %r2, %r59;
	and.b32  	%r1551, %r59, 127;
	add.s32 	%r1552, %r5, %r1551;
	shl.b32 	%r1553, %r59, 1;
	and.b32  	%r1554, %r1553, 254;
	mov.u32 	%r1555, deltas;
	add.s32 	%r1556, %r1555, %r1554;
	ld.shared.u16 	%rs804, [%r1556];
	// begin inline asm
	{  cvt.f32.f16 %f1603, %rs804;}

	// end inline asm
	mul.wide.s32 	%rd936, %r1550, 4;
	add.s64 	%rd163, %rd4, %rd936;
	ld.global.f32 	%f1604, [%rd163];
	mul.f32 	%f1605, %f2, %f1604;
	add.s32 	%r1557, %r2, 4161536;
	and.b32  	%r1558, %r1557, 4161536;
	add.s32 	%r1559, %r1558, %r59;
	mul.wide.s32 	%rd937, %r1559, 4;
	add.s64 	%rd938, %rd4, %rd937;
	ld.global.f32 	%f1606, [%rd938];
	add.s32 	%r1560, %r2, 32768;
	and.b32  	%r1561, %r1560, 4161536;
	add.s32 	%r1562, %r1561, %r59;
	mul.wide.s32 	%rd939, %r1562, 4;
	add.s64 	%rd940, %rd4, %rd939;
	ld.global.f32 	%f1607, [%rd940];
	add.f32 	%f1608, %f1606, %f1607;
	mul.f32 	%f1609, %f1608, %f1;
	sub.f32 	%f1610, %f1603, %f1609;
	mul.f32 	%f1611, %f1605, %f1610;
	mul.wide.u32 	%rd941, %r1552, 2;
	add.s64 	%rd164, %rd3, %rd941;
	st.global.u16 	[%rd164], %rs3;
	add.s64 	%rd942, %rd2, %rd936;
	ld.global.f32 	%f1612, [%rd942];
	setp.leu.f32 	%p101, %f1612, %f1611;
	@%p101 bra 	$L__BB1_202;
	ld.global.f32 	%f1617, [%rd163];
	neg.f32 	%f1618, %f1617;
	st.global.f32 	[%rd163], %f1618;
	mul.f32 	%f1613, %f1617, 0fC0000000;
	// begin inline asm
	{  cvt.rn.f16.f32 %rs805, %f1613;}

	// end inline asm
	st.global.u16 	[%rd164], %rs805;
	shl.b32 	%r1563, %r59, 15;
	add.s32 	%r1564, %r1563, %r3;
	mul.wide.s32 	%rd943, %r1564, 2;
	add.s64 	%rd944, %rd1, %rd943;
	ld.global.u16 	%rs806, [%rd944];
	// begin inline asm
	{  cvt.f32.f16 %f1614, %rs806;}

	// end inline asm
	// begin inline asm
	{  cvt.f32.f16 %f1615, %rs805;}

	// end inline asm
	mul.f32 	%f1616, %f1614, %f1615;
	// begin inline asm
	{  cvt.rn.f16.f32 %rs808, %f1616;}

	// end inline asm
	ld.shared.u16 	%rs810, [%r1];
	// begin inline asm
	{add.f16 %rs809,%rs810,%rs808;
}
	// end inline asm
	st.shared.u16 	[%r1], %rs809;
$L__BB1_202:
	bar.sync 	0;
	add.s32 	%r1565, %r41, 36;
	and.b32  	%r1566, %r1565, 127;
	add.s32 	%r1567, %r5, %r1566;
	shl.b32 	%r1568, %r1565, 1;
	and.b32  	%r1569, %r1568, 254;
	mov.u32 	%r1570, deltas;
	add.s32 	%r1571, %r1570, %r1569;
	ld.shared.u16 	%rs812, [%r1571];
	// begin inline asm
	{  cvt.f32.f16 %f1619, %rs812;}

	// end inline asm
	ld.global.f32 	%f1620, [%rd107+144];
	mul.f32 	%f1621, %f2, %f1620;
	ld.global.f32 	%f1622, [%rd108+144];
	ld.global.f32 	%f1623, [%rd109+144];
	add.f32 	%f1624, %f1622, %f1623;
	mul.f32 	%f1625, %f1624, %f1;
	sub.f32 	%f1626, %f1619, %f1625;
	mul.f32 	%f1627, %f1621, %f1626;
	mul.wide.u32 	%rd945, %r1567, 2;
	add.s64 	%rd165, %rd3, %rd945;
	st.global.u16 	[%rd165], %rs3;
	add.s32 	%r1572, %r2, %r41;
	mul.wide.s32 	%rd946, %r1572, 4;
	add.s64 	%rd947, %rd2, %rd946;
	ld.global.f32 	%f1628, [%rd947+144];
	setp.leu.f32 	%p102, %f1628, %f1627;
	@%p102 bra 	$L__BB1_204;
	ld.global.f32 	%f1633, [%rd107+144];
	neg.f32 	%f1634, %f1633;
	st.global.f32 	[%rd107+144], %f1634;
	mul.f32 	%f1629, %f1633, 0fC0000000;
	// begin inline asm
	{  cvt.rn.f16.f32 %rs813, %f1629;}

	// end inline asm
	st.global.u16 	[%rd165], %rs813;
	ld.global.u16 	%rs814, [%rd111+2359296];
	// begin inline asm
	{  cvt.f32.f16 %f1630, %rs814;}

	// end inline asm
	// begin inline asm
	{  cvt.f32.f16 %f1631, %rs813;}

	// end inline asm
	mul.f32 	%f1632, %f1630, %f1631;
	// begin inline asm
	{  cvt.rn.f16.f32 %rs816, %f1632;}

	// end inline asm
	ld.shared.u16 	%rs818, [%r1];
	// begin inline asm
	{add.f16 %rs817,%rs818,%rs816;
}
	// end inline asm
	st.shared.u16 	[%r1], %rs817;
$L__BB1_204:
	bar.sync 	0;
	add.s32 	%r1573, %r4, 102;
	and.b32  	%r1574, %r1573, 102;
	add.s32 	%r60, %r1574, %r73;
	add.s32 	%r1575, %r2, %r60;
	and.b32  	%r1576, %r60, 127;
	add.s32 	%r1577, %r5, %r1576;
	shl.b32 	%r1578, %r60, 1;
	and.b32  	%r1579, %r1578, 254;
	mov.u32 	%r1580, deltas;
	add.s32 	%r1581, %r1580, %r1579;
	ld.shared.u16 	%rs820, [%r1581];
	// begin inline asm
	{  cvt.f32.f16 %f1635, %rs820;}

	// end inline asm
	mul.wide.s32 	%rd948, %r1575, 4;
	add.s64 	%rd166, %rd4, %rd948;
	ld.global.f32 	%f1636, [%rd166];
	mul.f32 	%f1637, %f2, %f1636;
	add.s32 	%r1582, %r2, 4161536;
	and.b32  	%r1583, %r1582, 4161536;
	add.s32 	%r1584, %r1583, %r60;
	mul.wide.s32 	%rd949, %r1584, 4;
	add.s64 	%rd950, %rd4, %rd949;
	ld.global.f32 	%f1638, [%rd950];
	add.s32 	%r1585, %r2, 32768;
	and.b32  	%r1586, %r1585, 4161536;
	add.s32 	%r1587, %r1586, %r60;
	mul.wide.s32 	%rd951, %r1587, 4;
	add.s64 	%rd952, %rd4, %rd951;
	ld.global.f32 	%f1639, [%rd952];
	add.f32 	%f1640, %f1638, %f1639;
	mul.f32 	%f1641, %f1640, %f1;
	sub.f32 	%f1642, %f1635, %f1641;
	mul.f32 	%f1643, %f1637, %f1642;
	mul.wide.u32 	%rd953, %r1577, 2;
	add.s64 	%rd167, %rd3, %rd953;
	st.global.u16 	[%rd167], %rs3;
	add.s64 	%rd954, %rd2, %rd948;
	ld.global.f32 	%f1644, [%rd954];
	setp.leu.f32 	%p103, %f1644, %f1643;
	@%p103 bra 	$L__BB1_206;
	ld.global.f32 	%f1649, [%rd166];
	neg.f32 	%f1650, %f1649;
	st.global.f32 	[%rd166], %f1650;
	mul.f32 	%f1645, %f1649, 0fC0000000;
	// begin inline asm
	{  cvt.rn.f16.f32 %rs821, %f1645;}

	// end inline asm
	st.global.u16 	[%rd167], %rs821;
	shl.b32 	%r1588, %r60, 15;
	add.s32 	%r1589, %r1588, %r3;
	mul.wide.s32 	%rd955, %r1589, 2;
	add.s64 	%rd956, %rd1, %rd955;
	ld.global.u16 	%rs822, [%rd956];
	// begin inline asm
	{  cvt.f32.f16 %f1646, %rs822;}

	// end inline asm
	// begin inline asm
	{  cvt.f32.f16 %f1647, %rs821;}

	// end inline asm
	mul.f32 	%f1648, %f1646, %f1647;
	// begin inline asm
	{  cvt.rn.f16.f32 %rs824, %f1648;}

	// end inline asm
	ld.shared.u16 	%rs826, [%r1];
	// begin inline asm
	{add.f16 %rs825,%rs826,%rs824;
}
	// end inline asm
	st.shared.u16 	[%r1], %rs825;
$L__BB1_206:
	bar.sync 	0;
	add.s32 	%r1590, %r41, 38;
	and.b32  	%r1591, %r1590, 127;
	add.s32 	%r1592, %r5, %r1591;
	shl.b32 	%r1593, %r1590, 1;
	and.b32  	%r1594, %r1593, 254;
	mov.u32 	%r1595, deltas;
	add.s32 	%r1596, %r1595, %r1594;
	ld.shared.u16 	%rs828, [%r1596];
	// begin inline asm
	{  cvt.f32.f16 %f1651, %rs828;}

	// end inline asm
	ld.global.f32 	%f1652, [%rd107+152];
	mul.f32 	%f1653, %f2, %f1652;
	ld.global.f32 	%f1654, [%rd108+152];
	ld.global.f32 	%f1655, [%rd109+152];
	add.f32 	%f1656, %f1654, %f1655;
	mul.f32 	%f1657, %f1656, %f1;
	sub.f32 	%f1658, %f1651, %f1657;
	mul.f32 	%f1659, %f1653, %f1658;
	mul.wide.u32 	%rd957, %r1592, 2;
	add.s64 	%rd168, %rd3, %rd957;
	st.global.u16 	[%rd168], %rs3;
	add.s32 	%r1597, %r2, %r41;
	mul.wide.s32 	%rd958, %r1597, 4;
	add.s64 	%rd959, %rd2, %rd958;
	ld.global.f32 	%f1660, [%rd959+152];
	setp.leu.f32 	%p104, %f1660, %f1659;
	@%p104 bra 	$L__BB1_208;
	ld.global.f32 	%f1665, [%rd107+152];
	neg.f32 	%f1666, %f1665;
	st.global.f32 	[%rd107+152], %f1666;
	mul.f32 	%f1661, %f1665, 0fC0000000;
	// begin inline asm
	{  cvt.rn.f16.f32 %rs829, %f1661;}

	// end inline asm
	st.global.u16 	[%rd168], %rs829;
	ld.global.u16 	%rs830, [%rd111+2490368];
	// begin inline asm
	{  cvt.f32.f16 %f1662, %rs830;}

	// end inline asm
	// begin inline asm
	{  cvt.f32.f16 %f1663, %rs829;}

	// end inline asm
	mul.f32 	%f1664, %f1662, %f1663;
	// begin inline asm
	{  cvt.rn.f16.f32 %rs832, %f1664;}

	// end inline asm
	ld.shared.u16 	%rs834, [%r1];
	// begin inline asm
	{add.f16 %rs833,%rs834,%rs832;
}
	// end inline asm
	st.shared.u16 	[%r1], %rs833;
$L__BB1_208:
	bar.sync 	0;
	add.s32 	%r1598, %r4, 104;
	and.b32  	%r1599, %r1598, 104;
	add.s32 	%r61, %r1599, %r73;
	add.s32 	%r1600, %r2, %r61;
	and.b32  	%r1601, %r61, 127;
	add.s32 	%r1602, %r5, %r1601;
	shl.b32 	%r1603, %r61, 1;
	and.b32  	%r1604, %r1603, 254;
	mov.u32 	%r1605, deltas;
	add.s32 	%r1606, %r1605, %r1604;
	ld.shared.u16 	%rs836, [%r1606];
	// begin inline asm
	{  cvt.f32.f16 %f1667, %rs836;}

	// end inline asm
	mul.wide.s32 	%rd960, %r1600, 4;
	add.s64 	%rd169, %rd4, %rd960;
	ld.global.f32 	%f1668, [%rd169];
	mul.f32 	%f1669, %f2, %f1668;
	add.s32 	%r1607, %r2, 4161536;
	and.b32  	%r1608, %r1607, 4161536;
	add.s32 	%r1609, %r1608, %r61;
	mul.wide.s32 	%rd961, %r1609, 4;
	add.s64 	%rd962, %rd4, %rd961;
	ld.global.f32 	%f1670, [%rd962];
	add.s32 	%r1610, %r2, 32768;
	and.b32  	%r1611, %r1610, 4161536;
	add.s32 	%r1612, %r1611, %r61;
	mul.wide.s32 	%rd963, %r1612, 4;
	add.s64 	%rd964, %rd4, %rd963;
	ld.global.f32 	%f1671, [%rd964];
	add.f32 	%f1672, %f1670, %f1671;
	mul.f32 	%f1673, %f1672, %f1;
	sub.f32 	%f1674, %f1667, %f1673;
	mul.f32 	%f1675, %f1669, %f1674;
	mul.wide.u32 	%rd965, %r1602, 2;
	add.s64 	%rd170, %rd3, %rd965;
	st.global.u16 	[%rd170], %rs3;
	add.s64 	%rd966, %rd2, %rd960;
	ld.global.f32 	%f1676, [%rd966];
	setp.leu.f32 	%p105, %f1676, %f1675;
	@%p105 bra 	$L__BB1_210;
	ld.global.f32 	%f1681, [%rd169];
	neg.f32 	%f1682, %f1681;
	st.global.f32 	[%rd169], %f1682;
	mul.f32 	%f1677, %f1681, 0fC0000000;
	// begin inline asm
	{  cvt.rn.f16.f32 %rs837, %f1677;}

	// end inline asm
	st.global.u16 	[%rd170], %rs837;
	shl.b32 	%r1613, %r61, 15;
	add.s32 	%r1614, %r1613, %r3;
	mul.wide.s32 	%rd967, %r1614, 2;
	add.s64 	%rd968, %rd1, %rd967;
	ld.global.u16 	%rs838, [%rd968];
	// begin inline asm
	{  cvt.f32.f16 %f1678, %rs838;}

	// end inline asm
	// begin inline asm
	{  cvt.f32.f16 %f1679, %rs837;}

	// end inline asm
	mul.f32 	%f1680, %f1678, %f1679;
	// begin inline asm
	{  cvt.rn.f16.f32 %rs840, %f1680;}

	// end inline asm
	ld.shared.u16 	%rs842, [%r1];
	// begin inline asm
	{add.f16 %rs841,%rs842,%rs840;
}
	// end inline asm
	st.shared.u16 	[%r1], %rs841;
$L__BB1_210:
	bar.sync 	0;
	add.s32 	%r1615, %r41, 40;
	and.b32  	%r1616, %r1615, 127;
	add.s32 	%r1617, %r5, %r1616;
	shl.b32 	%r1618, %r1615, 1;
	and.b32  	%r1619, %r1618, 254;
	mov.u32 	%r1620, deltas;
	add.s32 	%r1621, %r1620, %r1619;
	ld.shared.u16 	%rs844, [%r1621];
	// begin inline asm
	{  cvt.f32.f16 %f1683, %rs844;}

	// end inline asm
	ld.global.f32 	%f1684, [%rd107+160];
	mul.f32 	%f1685, %f2, %f1684;
	ld.global.f32 	%f1686, [%rd108+160];
	ld.global.f32 	%f1687, [%rd109+160];
	add.f32 	%f1688, %f1686, %f1687;
	mul.f32 	%f1689, %f1688, %f1;
	sub.f32 	%f1690, %f1683, %f1689;
	mul.f32 	%f1691, %f1685, %f1690;
	mul.wide.u32 	%rd969, %r1617, 2;
	add.s64 	%rd171, %rd3, %rd969;
	st.global.u16 	[%rd171], %rs3;
	add.s32 	%r1622, %r2, %r41;
	mul.wide.s32 	%rd970, %r1622, 4;
	add.s64 	%rd971, %rd2, %rd970;
	ld.global.f32 	%f1692, [%rd971+160];
	setp.leu.f32 	%p106, %f1692, %f1691;
	@%p106 bra 	$L__BB1_212;
	ld.global.f32 	%f1697, [%rd107+160];
	neg.f32 	%f1698, %f1697;
	st.global.f32 	[%rd107+160], %f1698;
	mul.f32 	%f1693, %f1697, 0fC0000000;
	// begin inline asm
	{  cvt.rn.f16.f32 %rs845, %f1693;}

	// end inline asm
	st.global.u16 	[%rd171], %rs845;
	ld.global.u16 	%rs846, [%rd111+2621440];
	// begin inline asm
	{  cvt.f32.f16 %f1694, %rs846;}

	// end inline asm
	// begin inline asm
	{  cvt.f32.f16 %f1695, %rs845;}

	// end inline asm
	mul.f32 	%f1696, %f1694, %f1695;
	// begin inline asm
	{  cvt.rn.f16.f32 %rs848, %f1696;}

	// end inline asm
	ld.shared.u16 	%rs850, [%r1];
	// begin inline asm
	{add.f16 %rs849,%rs850,%rs848;
}
	// end inline asm
	st.shared.u16 	[%r1], %rs849;
$L__BB1_212:
	bar.sync 	0;
	add.s32 	%r1623, %r4, 106;
	and.b32  	%r1624, %r1623, 106;
	add.s32 	%r62, %r1624, %r73;
	add.s32 	%r1625, %r2, %r62;
	and.b32  	%r1626, %r62, 127;
	add.s32 	%r1627, %r5, %r1626;
	shl.b32 	%r1628, %r62, 1;
	and.b32  	%r1629, %r1628, 254;
	mov.u32 	%r1630, deltas;
	add.s32 	%r1631, %r1630, %r1629;
	ld.shared.u16 	%rs852, [%r1631];
	// begin inline asm
	{  cvt.f32.f16 %f1699, %rs852;}

	// end inline asm
	mul.wide.s32 	%rd972, %r1625, 4;
	add.s64 	%rd172, %rd4, %rd972;
	ld.global.f32 	%f1700, [%rd172];
	mul.f32 	%f1701, %f2, %f1700;
	add.s32 	%r1632, %r2, 4161536;
	and.b32  	%r1633, %r1632, 4161536;
	add.s32 	%r1634, %r1633, %r62;
	mul.wide.s32 	%rd973, %r1634, 4;
	add.s64 	%rd974, %rd4, %rd973;
	ld.global.f32 	%f1702, [%rd974];
	add.s32 	%r1635, %r2, 32768;
	and.b32  	%r1636, %r1635, 4161536;
	add.s32 	%r1637, %r1636, %r62;
	mul.wide.s32 	%rd975, %r1637, 4;
	add.s64 	%rd976, %rd4, %rd975;
	ld.global.f32 	%f1703, [%rd976];
	add.f32 	%f1704, %f1702, %f1703;
	mul.f32 	%f1705, %f1704, %f1;
	sub.f32 	%f1706, %f1699, %f1705;
	mul.f32 	%f1707, %f1701, %f1706;
	mul.wide.u32 	%rd977, %r1627, 2;
	add.s64 	%rd173, %rd3, %rd977;
	st.global.u16 	[%rd173], %rs3;
	add.s64 	%rd978, %rd2, %rd972;
	ld.global.f32 	%f1708, [%rd978];
	setp.leu.f32 	%p107, %f1708, %f1707;
	@%p107 bra 	$L__BB1_214;
	ld.global.f32 	%f1713, [%rd172];
	neg.f32 	%f1714, %f1713;
	st.global.f32 	[%rd172], %f1714;
	mul.f32 	%f1709, %f1713, 0fC0000000;
	// begin inline asm
	{  cvt.rn.f16.f32 %rs853, %f1709;}

	// end inline asm
	st.global.u16 	[%rd173], %rs853;
	shl.b32 	%r1638, %r62, 15;
	add.s32 	%r1639, %r1638, %r3;
	mul.wide.s32 	%rd979, %r1639, 2;
	add.s64 	%rd980, %rd1, %rd979;
	ld.global.u16 	%rs854, [%rd980];
	// begin inline asm
	{  cvt.f32.f16 %f1710, %rs854;}

	// end inline asm
	// begin inline asm
	{  cvt.f32.f16 %f1711, %rs853;}

	// end inline asm
	mul.f32 	%f1712, %f1710, %f1711;
	// begin inline asm
	{  cvt.rn.f16.f32 %rs856, %f1712;}

	// end inline asm
	ld.shared.u16 	%rs858, [%r1];
	// begin inline asm
	{add.f16 %rs857,%rs858,%rs856;
}
	// end inline asm
	st.shared.u16 	[%r1], %rs857;
$L__BB1_214:
	bar.sync 	0;
	add.s32 	%r1640, %r41, 42;
	and.b32  	%r1641, %r1640, 127;
	add.s32 	%r1642, %r5, %r1641;
	shl.b32 	%r1643, %r1640, 1;
	and.b32  	%r1644, %r1643, 254;
	mov.u32 	%r1645, deltas;
	add.s32 	%r1646, %r1645, %r1644;
	ld.shared.u16 	%rs860, [%r1646];
	// begin inline asm
	{  cvt.f32.f16 %f1715, %rs860;}

	// end inline asm
	ld.global.f32 	%f1716, [%rd107+168];
	mul.f32 	%f1717, %f2, %f1716;
	ld.global.f32 	%f1718, [%rd108+168];
	ld.global.f32 	%f1719, [%rd109+168];
	add.f32 	%f1720, %f1718, %f1719;
	mul.f32 	%f1721, %f1720, %f1;
	sub.f32 	%f1722, %f1715, %f1721;
	mul.f32 	%f1723, %f1717, %f1722;
	mul.wide.u32 	%rd981, %r1642, 2;
	add.s64 	%rd174, %rd3, %rd981;
	st.global.u16 	[%rd174], %rs3;
	add.s32 	%r1647, %r2, %r41;
	mul.wide.s32 	%rd982, %r1647, 4;
	add.s64 	%rd983, %rd2, %rd982;
	ld.global.f32 	%f1724, [%rd983+168];
	setp.leu.f32 	%p108, %f1724, %f1723;
	@%p108 bra 	$L__BB1_216;
	ld.global.f32 	%f1729, [%rd107+168];
	neg.f32 	%f1730, %f1729;
	st.global.f32 	[%rd107+168], %f1730;
	mul.f32 	%f1725, %f1729, 0fC0000000;
	// begin inline asm
	{  cvt.rn.f16.f32 %rs861, %f1725;}

	// end inline asm
	st.global.u16 	[%rd174], %rs861;
	ld.global.u16 	%rs862, [%rd111+2752512];
	// begin inline asm
	{  cvt.f32.f16 %f1726, %rs862;}

	// end inline asm
	// begin inline asm
	{  cvt.f32.f16 %f1727, %rs861;}

	// end inline asm
	mul.f32 	%f1728, %f1726, %f1727;
	// begin inline asm
	{  cvt.rn.f16.f32 %rs864, %f1728;}

	// end inline asm
	ld.shared.u16 	%rs866, [%r1];
	// begin inline asm
	{add.f16 %rs865,%rs866,%rs864;
}
	// end inline asm
	st.shared.u16 	[%r1], %rs865;
$L__BB1_216:
	bar.sync 	0;
	add.s32 	%r1648, %r4, 108;
	and.b32  	%r1649, %r1648, 108;
	add.s32 	%r63, %r1649, %r73;
	add.s32 	%r1650, %r2, %r63;
	and.b32  	%r1651, %r63, 127;
	add.s32 	%r1652, %r5, %r1651;
	shl.b32 	%r1653, %r63, 1;
	and.b32  	%r1654, %r1653, 254;
	mov.u32 	%r1655, deltas;
	add.s32 	%r1656, %r1655, %r1654;
	ld.shared.u16 	%rs868, [%r1656];
	// begin inline asm
	{  cvt.f32.f16 %f1731, %rs868;}

	// end inline asm
	mul.wide.s32 	%rd984, %r1650, 4;
	add.s64 	%rd175, %rd4, %rd984;
	ld.global.f32 	%f1732, [%rd175];
	mul.f32 	%f1733, %f2, %f1732;
	add.s32 	%r1657, %r2, 4161536;
	and.b32  	%r1658, %r1657, 4161536;
	add.s32 	%r1659, %r1658, %r63;
	mul.wide.s32 	%rd985, %r1659, 4;
	add.s64 	%rd986, %rd4, %rd985;
	ld.global.f32 	%f1734, [%rd986];
	add.s32 	%r1660, %r2, 32768;
	and.b32  	%r1661, %r1660, 4161536;
	add.s32 	%r1662, %r1661, %r63;
	mul.wide.s32 	%rd987, %r1662, 4;
	add.s64 	%rd988, %rd4, %rd987;
	ld.global.f32 	%f1735, [%rd988];
	add.f32 	%f1736, %f1734, %f1735;
	mul.f32 	%f1737, %f1736, %f1;
	sub.f32 	%f1738, %f1731, %f1737;
	mul.f32 	%f1739, %f1733, %f1738;
	mul.wide.u32 	%rd989, %r1652, 2;
	add.s64 	%rd176, %rd3, %rd989;
	st.global.u16 	[%rd176], %rs3;
	add.s64 	%rd990, %rd2, %rd984;
	ld.global.f32 	%f1740, [%rd990];
	setp.leu.f32 	%p109, %f1740, %f1739;
	@%p109 bra 	$L__BB1_218;
	ld.global.f32 	%f1745, [%rd175];
	neg.f32 	%f1746, %f1745;
	st.global.f32 	[%rd175], %f1746;
	mul.f32 	%f1741, %f1745, 0fC0000000;
	// begin inline asm
	{  cvt.rn.f16.f32 %rs869, %f1741;}

	// end inline asm
	st.global.u16 	[%rd176], %rs869;
	shl.b32 	%r1663, %r63, 15;
	add.s32 	%r1664, %r1663, %r3;
	mul.wide.s32 	%rd991, %r1664, 2;
	add.s64 	%rd992, %rd1, %rd991;
	ld.global.u16 	%rs870, [%rd992];
	// begin inline asm
	{  cvt.f32.f16 %f1742, %rs870;}

	// end inline asm
	// begin inline asm
	{  cvt.f32.f16 %f1743, %rs869;}

	// end inline asm
	mul.f32 	%f1744, %f1742, %f1743;
	// begin inline asm
	{  cvt.rn.f16.f32 %rs872, %f1744;}

	// end inline asm
	ld.shared.u16 	%rs874, [%r1];
	// begin inline asm
	{add.f16 %rs873,%rs874,%rs872;
}
	// end inline asm
	st.shared.u16 	[%r1], %rs873;
$L__BB1_218:
	bar.sync 	0;
	add.s32 	%r1665, %r41, 44;
	and.b32  	%r1666, %r1665, 127;
	add.s32 	%r1667, %r5, %r1666;
	shl.b32 	%r1668, %r1665, 1;
	and.b32  	%r1669, %r1668, 254;
	mov.u32 	%r1670, deltas;
	add.s32 	%r1671, %r1670, %r1669;
	ld.shared.u16 	%rs876, [%r1671];
	// begin inline asm
	{  cvt.f32.f16 %f1747, %rs876;}

	// end inline asm
	ld.global.f32 	%f1748, [%rd107+176];
	mul.f32 	%f1749, %f2, %f1748;
	ld.global.f32 	%f1750, [%rd108+176];
	ld.global.f32 	%f1751, [%rd109+176];
	add.f32 	%f1752, %f1750, %f1751;
	mul.f32 	%f1753, %f1752, %f1;
	sub.f32 	%f1754, %f1747, %f1753;
	mul.f32 	%f1755, %f1749, %f1754;
	mul.wide.u32 	%rd993, %r1667, 2;
	add.s64 	%rd177, %rd3, %rd993;
	st.global.u16 	[%rd177], %rs3;
	add.s32 	%r1672, %r2, %r41;
	mul.wide.s32 	%rd994, %r1672, 4;
	add.s64 	%rd995, %rd2, %rd994;
	ld.global.f32 	%f1756, [%rd995+176];
	setp.leu.f32 	%p110, %f1756, %f1755;
	@%p110 bra 	$L__BB1_220;
	ld.global.f32 	%f1761, [%rd107+176];
	neg.f32 	%f1762, %f1761;
	st.global.f32 	[%rd107+176], %f1762;
	mul.f32 	%f1757, %f1761, 0fC0000000;
	// begin inline asm
	{  cvt.rn.f16.f32 %rs877, %f1757;}

	// end inline asm
	st.global.u16 	[%rd177], %rs877;
	ld.global.u16 	%rs878, [%rd111+2883584];
	// begin inline asm
	{  cvt.f32.f16 %f1758, %rs878;}

	// end inline asm
	// begin inline asm
	{  cvt.f32.f16 %f1759, %rs877;}

	// end inline asm
	mul.f32 	%f1760, %f1758, %f1759;
	// begin inline asm
	{  cvt.rn.f16.f32 %rs880, %f1760;}

	// end inline asm
	ld.shared.u16 	%rs882, [%r1];
	// begin inline asm
	{add.f16 %rs881,%rs882,%rs880;
}
	// end inline asm
	st.shared.u16 	[%r1], %rs881;
$L__BB1_220:
	bar.sync 	0;
	add.s32 	%r1673, %r4, 110;
	and.b32  	%r1674, %r1673, 110;
	add.s32 	%r64, %r1674, %r73;
	add.s32 	%r1675, %r2, %r64;
	and.b32  	%r1676, %r64, 127;
	add.s32 	%r1677, %r5, %r1676;
	shl.b32 	%r1678, %r64, 1;
	and.b32  	%r1679, %r1678, 254;
	mov.u32 	%r1680, deltas;
	add.s32 	%r1681, %r1680, %r1679;
	ld.shared.u16 	%rs884, [%r1681];
	// begin inline asm
	{  cvt.f32.f16 %f1763, %rs884;}

	// end inline asm
	mul.wide.s32 	%rd996, %r1675, 4;
	add.s64 	%rd178, %rd4, %rd996;
	ld.global.f32 	%f1764, [%rd178];
	mul.f32 	%f1765, %f2, %f1764;
	add.s32 	%r1682, %r2, 4161536;
	and.b32  	%r1683, %r1682, 4161536;
	add.s32 	%r1684, %r1683, %r64;
	mul.wide.s32 	%rd997, %r1684, 4;
	add.s64 	%rd998, %rd4, %rd997;
	ld.global.f32 	%f1766, [%rd998];
	add.s32 	%r1685, %r2, 32768;
	and.b32  	%r1686, %r1685, 4161536;
	add.s32 	%r1687, %r1686, %r64;
	mul.wide.s32 	%rd999, %r1687, 4;
	add.s64 	%rd1000, %rd4, %rd999;
	ld.global.f32 	%f1767, [%rd1000];
	add.f32 	%f1768, %f1766, %f1767;
	mul.f32 	%f1769, %f1768, %f1;
	sub.f32 	%f1770, %f1763, %f1769;
	mul.f32 	%f1771, %f1765, %f1770;
	mul.wide.u32 	%rd1001, %r1677, 2;
	add.s64 	%rd179, %rd3, %rd1001;
	st.global.u16 	[%rd179], %rs3;
	add.s64 	%rd1002, %rd2, %rd996;
	ld.global.f32 	%f1772, [%rd1002];
	setp.leu.f32 	%p111, %f1772, %f1771;
	@%p111 bra 	$L__BB1_222;
	ld.global.f32 	%f1777, [%rd178];
	neg.f32 	%f1778, %f1777;
	st.global.f32 	[%rd178], %f1778;
	mul.f32 	%f1773, %f1777, 0fC0000000;
	// begin inline asm
	{  cvt.rn.f16.f32 %rs885, %f1773;}

	// end inline asm
	st.global.u16 	[%rd179], %rs885;
	shl.b32 	%r1688, %r64, 15;
	add.s32 	%r1689, %r1688, %r3;
	mul.wide.s32 	%rd1003, %r1689, 2;
	add.s64 	%rd1004, %rd1, %rd1003;
	ld.global.u16 	%rs886, [%rd1004];
	// begin inline asm
	{  cvt.f32.f16 %f1774, %rs886;}

	// end inline asm
	// begin inline asm
	{  cvt.f32.f16 %f1775, %rs885;}

	// end inline asm
	mul.f32 	%f1776, %f1774, %f1775;
	// begin inline asm
	{  cvt.rn.f16.f32 %rs888, %f1776;}

	// end inline asm
	ld.shared.u16 	%rs890, [%r1];
	// begin inline asm
	{add.f16 %rs889,%rs890,%rs888;
}
	// end inline asm
	st.shared.u16 	[%r1], %rs889;
$L__BB1_222:
	bar.sync 	0;
	add.s32 	%r1690, %r41, 46;
	and.b32  	%r1691, %r1690, 127;
	add.s32 	%r1692, %r5, %r1691;
	shl.b32 	%r1693, %r1690, 1;
	and.b32  	%r1694, %r1693, 254;
	mov.u32 	%r1695, deltas;
	add.s32 	%r1696, %r1695, %r1694;
	ld.shared.u16 	%rs892, [%r1696];
	// begin inline asm
	{  cvt.f32.f16 %f1779, %rs892;}

	// end inline asm
	ld.global.f32 	%f1780, [%rd107+184];
	mul.f32 	%f1781, %f2, %f1780;
	ld.global.f32 	%f1782, [%rd108+184];
	ld.global.f32 	%f1783, [%rd109+184];
	add.f32 	%f1784, %f1782, %f1783;
	mul.f32 	%f1785, %f1784, %f1;
	sub.f32 	%f1786, %f1779, %f1785;
	mul.f32 	%f1787, %f1781, %f1786;
	mul.wide.u32 	%rd1005, %r1692, 2;
	add.s64 	%rd180, %rd3, %rd1005;
	st.global.u16 	[%rd180], %rs3;
	add.s32 	%r1697, %r2, %r41;
	mul.wide.s32 	%rd1006, %r1697, 4;
	add.s64 	%rd1007, %rd2, %rd1006;
	ld.global.f32 	%f1788, [%rd1007+184];
	setp.leu.f32 	%p112, %f1788, %f1787;
	@%p112 bra 	$L__BB1_224;
	ld.global.f32 	%f1793, [%rd107+184];
	neg.f32 	%f1794, %f1793;
	st.global.f32 	[%rd107+184], %f1794;
	mul.f32 	%f1789, %f1793, 0fC0000000;
	// begin inline asm
	{  cvt.rn.f16.f32 %rs893, %f1789;}

	// end inline asm
	st.global.u16 	[%rd180], %rs893;
	ld.global.u16 	%rs894, [%rd111+3014656];
	// begin inline asm
	{  cvt.f32.f16 %f1790, %rs894;}

	// end inline asm
	// begin inline asm
	{  cvt.f32.f16 %f1791, %rs893;}

	// end inline asm
	mul.f32 	%f1792, %f1790, %f1791;
	// begin inline asm
	{  cvt.rn.f16.f32 %rs896, %f1792;}

	// end inline asm
	ld.shared.u16 	%rs898, [%r1];
	// begin inline asm
	{add.f16 %rs897,%rs898,%rs896;
}
	// end inline asm
	st.shared.u16 	[%r1], %rs897;
$L__BB1_224:
	bar.sync 	0;
	add.s32 	%r1698, %r4, 112;
	and.b32  	%r1699, %r1698, 112;
	add.s32 	%r65, %r1699, %r73;
	add.s32 	%r1700, %r2, %r65;
	and.b32  	%r1701, %r65, 127;
	add.s32 	%r1702, %r5, %r1701;
	shl.b32 	%r1703, %r65, 1;
	and.b32  	%r1704, %r1703, 254;
	mov.u32 	%r1705, deltas;
	add.s32 	%r1706, %r1705, %r1704;
	ld.shared.u16 	%rs900, [%r1706];
	// begin inline asm
	{  cvt.f32.f16 %f1795, %rs900;}

	// end inline asm
	mul.wide.s32 	%rd1008, %r1700, 4;
	add.s64 	%rd181, %rd4, %rd1008;
	ld.global.f32 	%f1796, [%rd181];
	mul.f32 	%f1797, %f2, %f1796;
	add.s32 	%r1707, %r2, 4161536;
	and.b32  	%r1708, %r1707, 4161536;
	add.s32 	%r1709, %r1708, %r65;
	mul.wide.s32 	%rd1009, %r1709, 4;
	add.s64 	%rd1010, %rd4, %rd1009;
	ld.global.f32 	%f1798, [%rd1010];
	add.s32 	%r1710, %r2, 32768;
	and.b32  	%r1711, %r1710, 4161536;
	add.s32 	%r1712, %r1711, %r65;
	mul.wide.s32 	%rd1011, %r1712, 4;
	add.s64 	%rd1012, %rd4, %rd1011;
	ld.global.f32 	%f1799, [%rd1012];
	add.f32 	%f1800, %f1798, %f1799;
	mul.f32 	%f1801, %f1800, %f1;
	sub.f32 	%f1802, %f1795, %f1801;
	mul.f32 	%f1803, %f1797, %f1802;
	mul.wide.u32 	%rd1013, %r1702, 2;
	add.s64 	%rd182, %rd3, %rd1013;
	st.global.u16 	[%rd182], %rs3;
	add.s64 	%rd1014, %rd2, %rd1008;
	ld.global.f32 	%f1804, [%rd1014];
	setp.leu.f32 	%p113, %f1804, %f1803;
	@%p113 bra 	$L__BB1_226;
	ld.global.f32 	%f1809, [%rd181];
	neg.f32 	%f1810, %f1809;
	st.global.f32 	[%rd181], %f1810;
	mul.f32 	%f1805, %f1809, 0fC0000000;
	// begin inline asm
	{  cvt.rn.f16.f32 %rs901, %f1805;}

	// end inline asm
	st.global.u16 	[%rd182], %rs901;
	shl.b32 	%r1713, %r65, 15;
	add.s32 	%r1714, %r1713, %r3;
	mul.wide.s32 	%rd1015, %r1714, 2;
	add.s64 	%rd1016, %rd1, %rd1015;
	ld.global.u16 	%rs902, [%rd1016];
	// begin inline asm
	{  cvt.f32.f16 %f1806, %rs902;}

	// end inline asm
	// begin inline asm
	{  cvt.f32.f16 %f1807, %rs901;}

	// end inline asm
	mul.f32 	%f1808, %f1806, %f1807;
	// begin inline asm
	{  cvt.rn.f16.f32 %rs904, %f1808;}

	// end inline asm
	ld.shared.u16 	%rs906, [%r1];
	// begin inline asm
	{add.f16 %rs905,%rs906,%rs904;
}
	// end inline asm
	st.shared.u16 	[%r1], %rs905;
$L__BB1_226:
	bar.sync 	0;
	add.s32 	%r1715, %r41, 48;
	and.b32  	%r1716, %r1715, 127;
	add.s32 	%r1717, %r5, %r1716;
	shl.b32 	%r1718, %r1715, 1;
	and.b32  	%r1719, %r1718, 254;
	mov.u32 	%r1720, deltas;
	add.s32 	%r1721, %r1720, %r1719;
	ld.shared.u16 	%rs908, [%r1721];
	// begin inline asm
	{  cvt.f32.f16 %f1811, %rs908;}

	// end inline asm
	ld.global.f32 	%f1812, [%rd107+192];
	mul.f32 	%f1813, %f2, %f1812;
	ld.global.f32 	%f1814, [%rd108+192];
	ld.global.f32 	%f1815, [%rd109+192];
	add.f32 	%f1816, %f1814, %f1815;
	mul.f32 	%f1817, %f1816, %f1;
	sub.f32 	%f1818, %f1811, %f1817;
	mul.f32 	%f1819, %f1813, %f1818;
	mul.wide.u32 	%rd1017, %r1717, 2;
	add.s64 	%rd183, %rd3, %rd1017;
	st.global.u16 	[%rd183], %rs3;
	add.s32 	%r1722, %r2, %r41;
	mul.wide.s32 	%rd1018, %r1722, 4;
	add.s64 	%rd1019, %rd2, %rd1018;
	ld.global.f32 	%f1820, [%rd1019+192];
	setp.leu.f32 	%p114, %f1820, %f1819;
	@%p114 bra 	$L__BB1_228;
	ld.global.f32 	%f1825, [%rd107+192];
	neg.f32 	%f1826, %f1825;
	st.global.f32 	[%rd107+192], %f1826;
	mul.f32 	%f1821, %f1825, 0fC0000000;
	// begin inline asm
	{  cvt.rn.f16.f32 %rs909, %f1821;}

	// end inline asm
	st.global.u16 	[%rd183], %rs909;
	ld.global.u16 	%rs910, [%rd111+3145728];
	// begin inline asm
	{  cvt.f32.f16 %f1822, %rs910;}

	// end inline asm
	// begin inline asm
	{  cvt.f32.f16 %f1823, %rs909;}

	// end inline asm
	mul.f32 	%f1824, %f1822, %f1823;
	// begin inline asm
	{  cvt.rn.f16.f32 %rs912, %f1824;}

	// end inline asm
	ld.shared.u16 	%rs914, [%r1];
	// begin inline asm
	{add.f16 %rs913,%rs914,%rs912;
}
	// end inline asm
	st.shared.u16 	[%r1], %rs913;
$L__BB1_228:
	bar.sync 	0;
	add.s32 	%r1723, %r4, 114;
	and.b32  	%r1724, %r1723, 114;
	add.s32 	%r66, %r1724, %r73;
	add.s32 	%r1725, %r2, %r66;
	and.b32  	%r1726, %r66, 127;
	add.s32 	%r1727, %r5, %r1726;
	shl.b32 	%r1728, %r66, 1;
	and.b32  	%r1729, %r1728, 254;
	mov.u32 	%r1730, deltas;
	add.s32 	%r1731, %r1730, %r1729;
	ld.shared.u16 	%rs916, [%r1731];
	// begin inline asm
	{  cvt.f32.f16 %f1827, %rs916;}

	// end inline asm
	mul.wide.s32 	%rd1020, %r1725, 4;
	add.s64 	%rd184, %rd4, %rd1020;
	ld.global.f32 	%f1828, [%rd184];
	mul.f32 	%f1829, %f2, %f1828;
	add.s32 	%r1732, %r2, 4161536;
	and.b32  	%r1733, %r1732, 4161536;
	add.s32 	%r1734, %r1733, %r66;
	mul.wide.s32 	%rd1021, %r1734, 4;
	add.s64 	%rd1022, %rd4, %rd1021;
	ld.global.f32 	%f1830, [%rd1022];
	add.s32 	%r1735, %r2, 32768;
	and.b32  	%r1736, %r1735, 4161536;
	add.s32 	%r1737, %r1736, %r66;
	mul.wide.s32 	%rd1023, %r1737, 4;
	add.s64 	%rd1024, %rd4, %rd1023;
	ld.global.f32 	%f1831, [%rd1024];
	add.f32 	%f1832, %f1830, %f1831;
	mul.f32 	%f1833, %f1832, %f1;
	sub.f32 	%f1834, %f1827, %f1833;
	mul.f32 	%f1835, %f1829, %f1834;
	mul.wide.u32 	%rd1025, %r1727, 2;
	add.s64 	%rd185, %rd3, %rd1025;
	st.global.u16 	[%rd185], %rs3;
	add.s64 	%rd1026, %rd2, %rd1020;
	ld.global.f32 	%f1836, [%rd1026];
	setp.leu.f32 	%p115, %f1836, %f1835;
	@%p115 bra 	$L__BB1_230;
	ld.global.f32 	%f1841, [%rd184];
	neg.f32 	%f1842, %f1841;
	st.global.f32 	[%rd184], %f1842;
	mul.f32 	%f1837, %f1841, 0fC0000000;
	// begin inline asm
	{  cvt.rn.f16.f32 %rs917, %f1837;}

	// end inline asm
	st.global.u16 	[%rd185], %rs917;
	shl.b32 	%r1738, %r66, 15;
	add.s32 	%r1739, %r1738, %r3;
	mul.wide.s32 	%rd1027, %r1739, 2;
	add.s64 	%rd1028, %rd1, %rd1027;
	ld.global.u16 	%rs918, [%rd1028];
	// begin inline asm
	{  cvt.f32.f16 %f1838, %rs918;}

	// end inline asm
	// begin inline asm
	{  cvt.f32.f16 %f1839, %rs917;}

	// end inline asm
	mul.f32 	%f1840, %f1838, %f1839;
	// begin inline asm
	{  cvt.rn.f16.f32 %rs920, %f1840;}

	// end inline asm
	ld.shared.u16 	%rs922, [%r1];
	// begin inline asm
	{add.f16 %rs921,%rs922,%rs920;
}
	// end inline asm
	st.shared.u16 	[%r1], %rs921;
$L__BB1_230:
	bar.sync 	0;
	add.s32 	%r1740, %r41, 50;
	and.b32  	%r1741, %r1740, 127;
	add.s32 	%r1742, %r5, %r1741;
	shl.b32 	%r1743, %r1740, 1;
	and.b32  	%r1744, %r1743, 254;
	mov.u32 	%r1745, deltas;
	add.s32 	%r1746, %r1745, %r1744;
	ld.shared.u16 	%rs924, [%r1746];
	// begin inline asm
	{  cvt.f32.f16 %f1843, %rs924;}

	// end inline asm
	ld.global.f32 	%f1844, [%rd107+200];
	mul.f32 	%f1845, %f2, %f1844;
	ld.global.f32 	%f1846, [%rd108+200];
	ld.global.f32 	%f1847, [%rd109+200];
	add.f32 	%f1848, %f1846, %f1847;
	mul.f32 	%f1849, %f1848, %f1;
	sub.f32 	%f1850, %f1843, %f1849;
	mul.f32 	%f1851, %f1845, %f1850;
	mul.wide.u32 	%rd1029, %r1742, 2;
	add.s64 	%rd186, %rd3, %rd1029;
	st.global.u16 	[%rd186], %rs3;
	add.s32 	%r1747, %r2, %r41;
	mul.wide.s32 	%rd1030, %r1747, 4;
	add.s64 	%rd1031, %rd2, %rd1030;
	ld.global.f32 	%f1852, [%rd1031+200];
	setp.leu.f32 	%p116, %f1852, %f1851;
	@%p116 bra 	$L__BB1_232;
	ld.global.f32 	%f1857, [%rd107+200];
	neg.f32 	%f1858, %f1857;
	st.global.f32 	[%rd107+200], %f1858;
	mul.f32 	%f1853, %f1857, 0fC0000000;
	// begin inline asm
	{  cvt.rn.f16.f32 %rs925, %f1853;}

	// end inline asm
	st.global.u16 	[%rd186], %rs925;
	ld.global.u16 	%rs926, [%rd111+3276800];
	// begin inline asm
	{  cvt.f32.f16 %f1854, %rs926;}

	// end inline asm
	// begin inline asm
	{  cvt.f32.f16 %f1855, %rs925;}

	// end inline asm
	mul.f32 	%f1856, %f1854, %f1855;
	// begin inline asm
	{  cvt.rn.f16.f32 %rs928, %f1856;}

	// end inline asm
	ld.shared.u16 	%rs930, [%r1];
	// begin inline asm
	{add.f16 %rs929,%rs930,%rs928;
}
	// end inline asm
	st.shared.u16 	[%r1], %rs929;
$L__BB1_232:
	bar.sync 	0;
	add.s32 	%r1748, %r4, 116;
	and.b32  	%r1749, %r1748, 116;
	add.s32 	%r67, %r1749, %r73;
	add.s32 	%r1750, %r2, %r67;
	and.b32  	%r1751, %r67, 127;
	add.s32 	%r1752, %r5, %r1751;
	shl.b32 	%r1753, %r67, 1;
	and.b32  	%r1754, %r1753, 254;
	mov.u32 	%r1755, deltas;
	add.s32 	%r1756, %r1755, %r1754;
	ld.shared.u16 	%rs932, [%r1756];
	// begin inline asm
	{  cvt.f32.f16 %f1859, %rs932;}

	// end inline asm
	mul.wide.s32 	%rd1032, %r1750, 4;
	add.s64 	%rd187, %rd4, %rd1032;
	ld.global.f32 	%f1860, [%rd187];
	mul.f32 	%f1861, %f2, %f1860;
	add.s32 	%r1757, %r2, 4161536;
	and.b32  	%r1758, %r1757, 4161536;
	add.s32 	%r1759, %r1758, %r67;
	mul.wide.s32 	%rd1033, %r1759, 4;
	add.s64 	%rd1034, %rd4, %rd1033;
	ld.global.f32 	%f1862, [%rd1034];
	add.s32 	%r1760, %r2, 32768;
	and.b32  	%r1761, %r1760, 4161536;
	add.s32 	%r1762, %r1761, %r67;
	mul.wide.s32 	%rd1035, %r1762, 4;
	add.s64 	%rd1036, %rd4, %rd1035;
	ld.global.f32 	%f1863, [%rd1036];
	add.f32 	%f1864, %f1862, %f1863;
	mul.f32 	%f1865, %f1864, %f1;
	sub.f32 	%f1866, %f1859, %f1865;
	mul.f32 	%f1867, %f1861, %f1866;
	mul.wide.u32 	%rd1037, %r1752, 2;
	add.s64 	%rd188, %rd3, %rd1037;
	st.global.u16 	[%rd188], %rs3;
	add.s64 	%rd1038, %rd2, %rd1032;
	ld.global.f32 	%f1868, [%rd1038];
	setp.leu.f32 	%p117, %f1868, %f1867;
	@%p117 bra 	$L__BB1_234;
	ld.global.f32 	%f1873, [%rd187];
	neg.f32 	%f1874, %f1873;
	st.global.f32 	[%rd187], %f1874;
	mul.f32 	%f1869, %f1873, 0fC0000000;
	// begin inline asm
	{  cvt.rn.f16.f32 %rs933, %f1869;}

	// end inline asm
	st.global.u16 	[%rd188], %rs933;
	shl.b32 	%r1763, %r67, 15;
	add.s32 	%r1764, %r1763, %r3;
	mul.wide.s32 	%rd1039, %r1764, 2;
	add.s64 	%rd1040, %rd1, %rd1039;
	ld.global.u16 	%rs934, [%rd1040];
	// begin inline asm
	{  cvt.f32.f16 %f1870, %rs934;}

	// end inline asm
	// begin inline asm
	{  cvt.f32.f16 %f1871, %rs933;}

	// end inline asm
	mul.f32 	%f1872, %f1870, %f1871;
	// begin inline asm
	{  cvt.rn.f16.f32 %rs936, %f1872;}

	// end inline asm
	ld.shared.u16 	%rs938, [%r1];
	// begin inline asm
	{add.f16 %rs937,%rs938,%rs936;
}
	// end inline asm
	st.shared.u16 	[%r1], %rs937;
$L__BB1_234:
	bar.sync 	0;
	add.s32 	%r1765, %r41, 52;
	and.b32  	%r1766, %r1765, 127;
	add.s32 	%r1767, %r5, %r1766;
	shl.b32 	%r1768, %r1765, 1;
	and.b32  	%r1769, %r1768, 254;
	mov.u32 	%r1770, deltas;
	add.s32 	%r1771, %r1770, %r1769;
	ld.shared.u16 	%rs940, [%r1771];
	// begin inline asm
	{  cvt.f32.f16 %f1875, %rs940;}

	// end inline asm
	ld.global.f32 	%f1876, [%rd107+208];
	mul.f32 	%f1877, %f2, %f1876;
	ld.global.f32 	%f1878, [%rd108+208];
	ld.global.f32 	%f1879, [%rd109+208];
	add.f32 	%f1880, %f1878, %f1879;
	mul.f32 	%f1881, %f1880, %f1;
	sub.f32 	%f1882, %f1875, %f1881;
	mul.f32 	%f1883, %f1877, %f1882;
	mul.wide.u32 	%rd1041, %r1767, 2;
	add.s64 	%rd189, %rd3, %rd1041;
	st.global.u16 	[%rd189], %rs3;
	add.s32 	%r1772, %r2, %r41;
	mul.wide.s32 	%rd1042, %r1772, 4;
	add.s64 	%rd1043, %rd2, %rd1042;
	ld.global.f32 	%f1884, [%rd1043+208];
	setp.leu.f32 	%p118, %f1884, %f1883;
	@%p118 bra 	$L__BB1_236;
	ld.global.f32 	%f1889, [%rd107+208];
	neg.f32 	%f1890, %f1889;
	st.global.f32 	[%rd107+208], %f1890;
	mul.f32 	%f1885, %f1889, 0fC0000000;
	// begin inline asm
	{  cvt.rn.f16.f32 %rs941, %f1885;}

	// end inline asm
	st.global.u16 	[%rd189], %rs941;
	ld.global.u16 	%rs942, [%rd111+3407872];
	// begin inline asm
	{  cvt.f32.f16 %f1886, %rs942;}

	// end inline asm
	// begin inline asm
	{  cvt.f32.f16 %f1887, %rs941;}

	// end inline asm
	mul.f32 	%f1888, %f1886, %f1887;
	// begin inline asm
	{  cvt.rn.f16.f32 %rs944, %f1888;}

	// end inline asm
	ld.shared.u16 	%rs946, [%r1];
	// begin inline asm
	{add.f16 %rs945,%rs946,%rs944;
}
	// end inline asm
	st.shared.u16 	[%r1], %rs945;
$L__BB1_236:
	bar.sync 	0;
	add.s32 	%r1773, %r4, 118;
	and.b32  	%r1774, %r1773, 118;
	add.s32 	%r68, %r1774, %r73;
	add.s32 	%r1775, %r2, %r68;
	and.b32  	%r1776, %r68, 127;
	add.s32 	%r1777, %r5, %r1776;
	shl.b32 	%r1778, %r68, 1;
	and.b32  	%r1779, %r1778, 254;
	mov.u32 	%r1780, deltas;
	add.s32 	%r1781, %r1780, %r1779;
	ld.shared.u16 	%rs948, [%r1781];
	// begin inline asm
	{  cvt.f32.f16 %f1891, %rs948;}

	// end inline asm
	mul.wide.s32 	%rd1044, %r1775, 4;
	add.s64 	%rd190, %rd4, %rd1044;
	ld.global.f32 	%f1892, [%rd190];
	mul.f32 	%f1893, %f2, %f1892;
	add.s32 	%r1782, %r2, 4161536;
	and.b32  	%r1783, %r1782, 4161536;
	add.s32 	%r1784, %r1783, %r68;
	mul.wide.s32 	%rd1045, %r1784, 4;
	add.s64 	%rd1046, %rd4, %rd1045;
	ld.global.f32 	%f1894, [%rd1046];
	add.s32 	%r1785, %r2, 32768;
	and.b32  	%r1786, %r1785, 4161536;
	add.s32 	%r1787, %r1786, %r68;
	mul.wide.s32 	%rd1047, %r1787, 4;
	add.s64 	%rd1048, %rd4, %rd1047;
	ld.global.f32 	%f1895, [%rd1048];
	add.f32 	%f1896, %f1894, %f1895;
	mul.f32 	%f1897, %f1896, %f1;
	sub.f32 	%f1898, %f1891, %f1897;
	mul.f32 	%f1899, %f1893, %f1898;
	mul.wide.u32 	%rd1049, %r1777, 2;
	add.s64 	%rd191, %rd3, %rd1049;
	st.global.u16 	[%rd191], %rs3;
	add.s64 	%rd1050, %rd2, %rd1044;
	ld.global.f32 	%f1900, [%rd1050];
	setp.leu.f32 	%p119, %f1900, %f1899;
	@%p119 bra 	$L__BB1_238;
	ld.global.f32 	%f1905, [%rd190];
	neg.f32 	%f1906, %f1905;
	st.global.f32 	[%rd190], %f1906;
	mul.f32 	%f1901, %f1905, 0fC0000000;
	// begin inline asm
	{  cvt.rn.f16.f32 %rs949, %f1901;}

	// end inline asm
	st.global.u16 	[%rd191], %rs949;
	shl.b32 	%r1788, %r68, 15;
	add.s32 	%r1789, %r1788, %r3;
	mul.wide.s32 	%rd1051, %r1789, 2;
	add.s64 	%rd1052, %rd1, %rd1051;
	ld.global.u16 	%rs950, [%rd1052];
	// begin inline asm
	{  cvt.f32.f16 %f1902, %rs950;}

	// end inline asm
	// begin inline asm
	{  cvt.f32.f16 %f1903, %rs949;}

	// end inline asm
	mul.f32 	%f1904, %f1902, %f1903;
	// begin inline asm
	{  cvt.rn.f16.f32 %rs952, %f1904;}

	// end inline asm
	ld.shared.u16 	%rs954, [%r1];
	// begin inline asm
	{add.f16 %rs953,%rs954,%rs952;
}
	// end inline asm
	st.shared.u16 	[%r1], %rs953;
$L__BB1_238:
	bar.sync 	0;
	add.s32 	%r1790, %r41, 54;
	and.b32  	%r1791, %r1790, 127;
	add.s32 	%r1792, %r5, %r1791;
	shl.b32 	%r1793, %r1790, 1;
	and.b32  	%r1794, %r1793, 254;
	mov.u32 	%r1795, deltas;
	add.s32 	%r1796, %r1795, %r1794;
	ld.shared.u16 	%rs956, [%r1796];
	// begin inline asm
	{  cvt.f32.f16 %f1907, %rs956;}

	// end inline asm
	ld.global.f32 	%f1908, [%rd107+216];
	mul.f32 	%f1909, %f2, %f1908;
	ld.global.f32 	%f1910, [%rd108+216];
	ld.global.f32 	%f1911, [%rd109+216];
	add.f32 	%f1912, %f1910, %f1911;
	mul.f32 	%f1913, %f1912, %f1;
	sub.f32 	%f1914, %f1907, %f1913;
	mul.f32 	%f1915, %f1909, %f1914;
	mul.wide.u32 	%rd1053, %r1792, 2;
	add.s64 	%rd192, %rd3, %rd1053;
	st.global.u16 	[%rd192], %rs3;
	add.s32 	%r1797, %r2, %r41;
	mul.wide.s32 	%rd1054, %r1797, 4;
	add.s64 	%rd1055, %rd2, %rd1054;
	ld.global.f32 	%f1916, [%rd1055+216];
	setp.leu.f32 	%p120, %f1916, %f1915;
	@%p120 bra 	$L__BB1_240;
	ld.global.f32 	%f1921, [%rd107+216];
	neg.f32 	%f1922, %f1921;
	st.global.f32 	[%rd107+216], %f1922;
	mul.f32 	%f1917, %f1921, 0fC0000000;
	// begin inline asm
	{  cvt.rn.f16.f32 %rs957, %f1917;}

	// end inline asm
	st.global.u16 	[%rd192], %rs957;
	ld.global.u16 	%rs958, [%rd111+3538944];
	// begin inline asm
	{  cvt.f32.f16 %f1918, %rs958;}

	// end inline asm
	// begin inline asm
	{  cvt.f32.f16 %f1919, %rs957;}

	// end inline asm
	mul.f32 	%f1920, %f1918, %f1919;
	// begin inline asm
	{  cvt.rn.f16.f32 %rs960, %f1920;}

	// end inline asm
	ld.shared.u16 	%rs962, [%r1];
	// begin inline asm
	{add.f16 %rs961,%rs962,%rs960;
}
	// end inline asm
	st.shared.u16 	[%r1], %rs961;
$L__BB1_240:
	bar.sync 	0;
	add.s32 	%r1798, %r4, 120;
	and.b32  	%r1799, %r1798, 120;
	add.s32 	%r69, %r1799, %r73;
	add.s32 	%r1800, %r2, %r69;
	and.b32  	%r1801, %r69, 127;
	add.s32 	%r1802, %r5, %r1801;
	shl.b32 	%r1803, %r69, 1;
	and.b32  	%r1804, %r1803, 254;
	mov.u32 	%r1805, deltas;
	add.s32 	%r1806, %r1805, %r1804;
	ld.shared.u16 	%rs964, [%r1806];
	// begin inline asm
	{  cvt.f32.f16 %f1923, %rs964;}

	// end inline asm
	mul.wide.s32 	%rd1056, %r1800, 4;
	add.s64 	%rd193, %rd4, %rd1056;
	ld.global.f32 	%f1924, [%rd193];
	mul.f32 	%f1925, %f2, %f1924;
	add.s32 	%r1807, %r2, 4161536;
	and.b32  	%r1808, %r1807, 4161536;
	add.s32 	%r1809, %r1808, %r69;
	mul.wide.s32 	%rd1057, %r1809, 4;
	add.s64 	%rd1058, %rd4, %rd1057;
	ld.global.f32 	%f1926, [%rd1058];
	add.s32 	%r1810, %r2, 32768;
	and.b32  	%r1811, %r1810, 4161536;
	add.s32 	%r1812, %r1811, %r69;
	mul.wide.s32 	%rd1059, %r1812, 4;
	add.s64 	%rd1060, %rd4, %rd1059;
	ld.global.f32 	%f1927, [%rd1060];
	add.f32 	%f1928, %f1926, %f1927;
	mul.f32 	%f1929, %f1928, %f1;
	sub.f32 	%f1930, %f1923, %f1929;
	mul.f32 	%f1931, %f1925, %f1930;
	mul.wide.u32 	%rd1061, %r1802, 2;
	add.s64 	%rd194, %rd3, %rd1061;
	st.global.u16 	[%rd194], %rs3;
	add.s64 	%rd1062, %rd2, %rd1056;
	ld.global.f32 	%f1932, [%rd1062];
	setp.leu.f32 	%p121, %f1932, %f1931;
	@%p121 bra 	$L__BB1_242;
	ld.global.f32 	%f1937, [%rd193];
	neg.f32 	%f1938, %f1937;
	st.global.f32 	[%rd193], %f1938;
	mul.f32 	%f1933, %f1937, 0fC0000000;
	// begin inline asm
	{  cvt.rn.f16.f32 %rs965, %f1933;}

	// end inline asm
	st.global.u16 	[%rd194], %rs965;
	shl.b32 	%r1813, %r69, 15;
	add.s32 	%r1814, %r1813, %r3;
	mul.wide.s32 	%rd1063, %r1814, 2;
	add.s64 	%rd1064, %rd1, %rd1063;
	ld.global.u16 	%rs966, [%rd1064];
	// begin inline asm
	{  cvt.f32.f16 %f1934, %rs966;}

	// end inline asm
	// begin inline asm
	{  cvt.f32.f16 %f1935, %rs965;}

	// end inline asm
	mul.f32 	%f1936, %f1934, %f1935;
	// begin inline asm
	{  cvt.rn.f16.f32 %rs968, %f1936;}

	// end inline asm
	ld.shared.u16 	%rs970, [%r1];
	// begin inline asm
	{add.f16 %rs969,%rs970,%rs968;
}
	// end inline asm
	st.shared.u16 	[%r1], %rs969;
$L__BB1_242:
	bar.sync 	0;
	add.s32 	%r1815, %r41, 56;
	and.b32  	%r1816, %r1815, 127;
	add.s32 	%r1817, %r5, %r1816;
	shl.b32 	%r1818, %r1815, 1;
	and.b32  	%r1819, %r1818, 254;
	mov.u32 	%r1820, deltas;
	add.s32 	%r1821, %r1820, %r1819;
	ld.shared.u16 	%rs972, [%r1821];
	// begin inline asm
	{  cvt.f32.f16 %f1939, %rs972;}

	// end inline asm
	ld.global.f32 	%f1940, [%rd107+224];
	mul.f32 	%f1941, %f2, %f1940;
	ld.global.f32 	%f1942, [%rd108+224];
	ld.global.f32 	%f1943, [%rd109+224];
	add.f32 	%f1944, %f1942, %f1943;
	mul.f32 	%f1945, %f1944, %f1;
	sub.f32 	%f1946, %f1939, %f1945;
	mul.f32 	%f1947, %f1941, %f1946;
	mul.wide.u32 	%rd1065, %r1817, 2;
	add.s64 	%rd195, %rd3, %rd1065;
	st.global.u16 	[%rd195], %rs3;
	add.s32 	%r1822, %r2, %r41;
	mul.wide.s32 	%rd1066, %r1822, 4;
	add.s64 	%rd1067, %rd2, %rd1066;
	ld.global.f32 	%f1948, [%rd1067+224];
	setp.leu.f32 	%p122, %f1948, %f1947;
	@%p122 bra 	$L__BB1_244;
	ld.global.f32 	%f1953, [%rd107+224];
	neg.f32 	%f1954, %f1953;
	st.global.f32 	[%rd107+224], %f1954;
	mul.f32 	%f1949, %f1953, 0fC0000000;
	// begin inline asm
	{  cvt.rn.f16.f32 %rs973, %f1949;}

	// end inline asm
	st.global.u16 	[%rd195], %rs973;
	ld.global.u16 	%rs974, [%rd111+3670016];
	// begin inline asm
	{  cvt.f32.f16 %f1950, %rs974;}

	// end inline asm
	// begin inline asm
	{  cvt.f32.f16 %f1951, %rs973;}

	// end inline asm
	mul.f32 	%f1952, %f1950, %f1951;
	// begin inline asm
	{  cvt.rn.f16.f32 %rs976, %f1952;}

	// end inline asm
	ld.shared.u16 	%rs978, [%r1];
	// begin inline asm
	{add.f16 %rs977,%rs978,%rs976;
}
	// end inline asm
	st.shared.u16 	[%r1], %rs977;
$L__BB1_244:
	bar.sync 	0;
	add.s32 	%r1823, %r4, 122;
	and.b32  	%r1824, %r1823, 122;
	add.s32 	%r70, %r1824, %r73;
	add.s32 	%r1825, %r2, %r70;
	and.b32  	%r1826, %r70, 127;
	add.s32 	%r1827, %r5, %r1826;
	shl.b32 	%r1828, %r70, 1;
	and.b32  	%r1829, %r1828, 254;
	mov.u32 	%r1830, deltas;
	add.s32 	%r1831, %r1830, %r1829;
	ld.shared.u16 	%rs980, [%r1831];
	// begin inline asm
	{  cvt.f32.f16 %f1955, %rs980;}

	// end inline asm
	mul.wide.s32 	%rd1068, %r1825, 4;
	add.s64 	%rd196, %rd4, %rd1068;
	ld.global.f32 	%f1956, [%rd196];
	mul.f32 	%f1957, %f2, %f1956;
	add.s32 	%r1832, %r2, 4161536;
	and.b32  	%r1833, %r1832, 4161536;
	add.s32 	%r1834, %r1833, %r70;
	mul.wide.s32 	%rd1069, %r1834, 4;
	add.s64 	%rd1070, %rd4, %rd1069;
	ld.global.f32 	%f1958, [%rd1070];
	add.s32 	%r1835, %r2, 32768;
	and.b32  	%r1836, %r1835, 4161536;
	add.s32 	%r1837, %r1836, %r70;
	mul.wide.s32 	%rd1071, %r1837, 4;
	add.s64 	%rd1072, %rd4, %rd1071;
	ld.global.f32 	%f1959, [%rd1072];
	add.f32 	%f1960, %f1958, %f1959;
	mul.f32 	%f1961, %f1960, %f1;
	sub.f32 	%f1962, %f1955, %f1961;
	mul.f32 	%f1963, %f1957, %f1962;
	mul.wide.u32 	%rd1073, %r1827, 2;
	add.s64 	%rd197, %rd3, %rd1073;
	st.global.u16 	[%rd197], %rs3;
	add.s64 	%rd1074, %rd2, %rd1068;
	ld.global.f32 	%f1964, [%rd1074];
	setp.leu.f32 	%p123, %f1964, %f1963;
	@%p123 bra 	$L__BB1_246;
	ld.global.f32 	%f1969, [%rd196];
	neg.f32 	%f1970, %f1969;
	st.global.f32 	[%rd196], %f1970;
	mul.f32 	%f1965, %f1969, 0fC0000000;
	// begin inline asm
	{  cvt.rn.f16.f32 %rs981, %f1965;}

	// end inline asm
	st.global.u16 	[%rd197], %rs981;
	shl.b32 	%r1838, %r70, 15;
	add.s32 	%r1839, %r1838, %r3;
	mul.wide.s32 	%rd1075, %r1839, 2;
	add.s64 	%rd1076, %rd1, %rd1075;
	ld.global.u16 	%rs982, [%rd1076];
	// begin inline asm
	{  cvt.f32.f16 %f1966, %rs982;}

	// end inline asm
	// begin inline asm
	{  cvt.f32.f16 %f1967, %rs981;}

	// end inline asm
	mul.f32 	%f1968, %f1966, %f1967;
	// begin inline asm
	{  cvt.rn.f16.f32 %rs984, %f1968;}

	// end inline asm
	ld.shared.u16 	%rs986, [%r1];
	// begin inline asm
	{add.f16 %rs985,%rs986,%rs984;
}
	// end inline asm
	st.shared.u16 	[%r1], %rs985;
$L__BB1_246:
	bar.sync 	0;
	add.s32 	%r1840, %r41, 58;
	and.b32  	%r1841, %r1840, 127;
	add.s32 	%r1842, %r5, %r1841;
	shl.b32 	%r1843, %r1840, 1;
	and.b32  	%r1844, %r1843, 254;
	mov.u32 	%r1845, deltas;
	add.s32 	%r1846, %r1845, %r1844;
	ld.shared.u16 	%rs988, [%r1846];
	// begin inline asm
	{  cvt.f32.f16 %f1971, %rs988;}

	// end inline asm
	ld.global.f32 	%f1972, [%rd107+232];
	mul.f32 	%f1973, %f2, %f1972;
	ld.global.f32 	%f1974, [%rd108+232];
	ld.global.f32 	%f1975, [%rd109+232];
	add.f32 	%f1976, %f1974, %f1975;
	mul.f32 	%f1977, %f1976, %f1;
	sub.f32 	%f1978, %f1971, %f1977;
	mul.f32 	%f1979, %f1973, %f1978;
	mul.wide.u32 	%rd1077, %r1842, 2;
	add.s64 	%rd198, %rd3, %rd1077;
	st.global.u16 	[%rd198], %rs3;
	add.s32 	%r1847, %r2, %r41;
	mul.wide.s32 	%rd1078, %r1847, 4;
	add.s64 	%rd1079, %rd2, %rd1078;
	ld.global.f32 	%f1980, [%rd1079+232];
	setp.leu.f32 	%p124, %f1980, %f1979;
	@%p124 bra 	$L__BB1_248;
	ld.global.f32 	%f1985, [%rd107+232];
	neg.f32 	%f1986, %f1985;
	st.global.f32 	[%rd107+232], %f1986;
	mul.f32 	%f1981, %f1985, 0fC0000000;
	// begin inline asm
	{  cvt.rn.f16.f32 %rs989, %f1981;}

	// end inline asm
	st.global.u16 	[%rd198], %rs989;
	ld.global.u16 	%rs990, [%rd111+3801088];
	// begin inline asm
	{  cvt.f32.f16 %f1982, %rs990;}

	// end inline asm
	// begin inline asm
	{  cvt.f32.f16 %f1983, %rs989;}

	// end inline asm
	mul.f32 	%f1984, %f1982, %f1983;
	// begin inline asm
	{  cvt.rn.f16.f32 %rs992, %f1984;}

	// end inline asm
	ld.shared.u16 	%rs994, [%r1];
	// begin inline asm
	{add.f16 %rs993,%rs994,%rs992;
}
	// end inline asm
	st.shared.u16 	[%r1], %rs993;
$L__BB1_248:
	bar.sync 	0;
	add.s32 	%r1848, %r4, 124;
	and.b32  	%r1849, %r1848, 124;
	add.s32 	%r71, %r1849, %r73;
	add.s32 	%r1850, %r2, %r71;
	and.b32  	%r1851, %r71, 127;
	add.s32 	%r1852, %r5, %r1851;
	shl.b32 	%r1853, %r71, 1;
	and.b32  	%r1854, %r1853, 254;
	mov.u32 	%r1855, deltas;
	add.s32 	%r1856, %r1855, %r1854;
	ld.shared.u16 	%rs996, [%r1856];
	// begin inline asm
	{  cvt.f32.f16 %f1987, %rs996;}

	// end inline asm
	mul.wide.s32 	%rd1080, %r1850, 4;
	add.s64 	%rd199, %rd4, %rd1080;
	ld.global.f32 	%f1988, [%rd199];
	mul.f32 	%f1989, %f2, %f1988;
	add.s32 	%r1857, %r2, 4161536;
	and.b32  	%r1858, %r1857, 4161536;
	add.s32 	%r1859, %r1858, %r71;
	mul.wide.s32 	%rd1081, %r1859, 4;
	add.s64 	%rd1082, %rd4, %rd1081;
	ld.global.f32 	%f1990, [%rd1082];
	add.s32 	%r1860, %r2, 32768;
	and.b32  	%r1861, %r1860, 4161536;
	add.s32 	%r1862, %r1861, %r71;
	mul.wide.s32 	%rd1083, %r1862, 4;
	add.s64 	%rd1084, %rd4, %rd1083;
	ld.global.f32 	%f1991, [%rd1084];
	add.f32 	%f1992, %f1990, %f1991;
	mul.f32 	%f1993, %f1992, %f1;
	sub.f32 	%f1994, %f1987, %f1993;
	mul.f32 	%f1995, %f1989, %f1994;
	mul.wide.u32 	%rd1085, %r1852, 2;
	add.s64 	%rd200, %rd3, %rd1085;
	st.global.u16 	[%rd200], %rs3;
	add.s64 	%rd1086, %rd2, %rd1080;
	ld.global.f32 	%f1996, [%rd1086];
	setp.leu.f32 	%p125, %f1996, %f1995;
	@%p125 bra 	$L__BB1_250;
	ld.global.f32 	%f2001, [%rd199];
	neg.f32 	%f2002, %f2001;
	st.global.f32 	[%rd199], %f2002;
	mul.f32 	%f1997, %f2001, 0fC0000000;
	// begin inline asm
	{  cvt.rn.f16.f32 %rs997, %f1997;}

	// end inline asm
	st.global.u16 	[%rd200], %rs997;
	shl.b32 	%r1863, %r71, 15;
	add.s32 	%r1864, %r1863, %r3;
	mul.wide.s32 	%rd1087, %r1864, 2;
	add.s64 	%rd1088, %rd1, %rd1087;
	ld.global.u16 	%rs998, [%rd1088];
	// begin inline asm
	{  cvt.f32.f16 %f1998, %rs998;}

	// end inline asm
	// begin inline asm
	{  cvt.f32.f16 %f1999, %rs997;}

	// end inline asm
	mul.f32 	%f2000, %f1998, %f1999;
	// begin inline asm
	{  cvt.rn.f16.f32 %rs1000, %f2000;}

	// end inline asm
	ld.shared.u16 	%rs1002, [%r1];
	// begin inline asm
	{add.f16 %rs1001,%rs1002,%rs1000;
}
	// end inline asm
	st.shared.u16 	[%r1], %rs1001;
$L__BB1_250:
	bar.sync 	0;
	add.s32 	%r1865, %r41, 60;
	and.b32  	%r1866, %r1865, 127;
	add.s32 	%r1867, %r5, %r1866;
	shl.b32 	%r1868, %r1865, 1;
	and.b32  	%r1869, %r1868, 254;
	mov.u32 	%r1870, deltas;
	add.s32 	%r1871, %r1870, %r1869;
	ld.shared.u16 	%rs1004, [%r1871];
	// begin inline asm
	{  cvt.f32.f16 %f2003, %rs1004;}

	// end inline asm
	ld.global.f32 	%f2004, [%rd107+240];
	mul.f32 	%f2005, %f2, %f2004;
	ld.global.f32 	%f2006, [%rd108+240];
	ld.global.f32 	%f2007, [%rd109+240];
	add.f32 	%f2008, %f2006, %f2007;
	mul.f32 	%f2009, %f2008, %f1;
	sub.f32 	%f2010, %f2003, %f2009;
	mul.f32 	%f2011, %f2005, %f2010;
	mul.wide.u32 	%rd1089, %r1867, 2;
	add.s64 	%rd201, %rd3, %rd1089;
	st.global.u16 	[%rd201], %rs3;
	add.s32 	%r1872, %r2, %r41;
	mul.wide.s32 	%rd1090, %r1872, 4;
	add.s64 	%rd1091, %rd2, %rd1090;
	ld.global.f32 	%f2012, [%rd1091+240];
	setp.leu.f32 	%p126, %f2012, %f2011;
	@%p126 bra 	$L__BB1_252;
	ld.global.f32 	%f2017, [%rd107+240];
	neg.f32 	%f2018, %f2017;
	st.global.f32 	[%rd107+240], %f2018;
	mul.f32 	%f2013, %f2017, 0fC0000000;
	// begin inline asm
	{  cvt.rn.f16.f32 %rs1005, %f2013;}

	// end inline asm
	st.global.u16 	[%rd201], %rs1005;
	ld.global.u16 	%rs1006, [%rd111+3932160];
	// begin inline asm
	{  cvt.f32.f16 %f2014, %rs1006;}

	// end inline asm
	// begin inline asm
	{  cvt.f32.f16 %f2015, %rs1005;}

	// end inline asm
	mul.f32 	%f2016, %f2014, %f2015;
	// begin inline asm
	{  cvt.rn.f16.f32 %rs1008, %f2016;}

	// end inline asm
	ld.shared.u16 	%rs1010, [%r1];
	// begin inline asm
	{add.f16 %rs1009,%rs1010,%rs1008;
}
	// end inline asm
	st.shared.u16 	[%r1], %rs1009;
$L__BB1_252:
	bar.sync 	0;
	add.s32 	%r1873, %r4, 126;
	and.b32  	%r1874, %r1873, 126;
	add.s32 	%r72, %r1874, %r73;
	add.s32 	%r1875, %r2, %r72;
	and.b32  	%r1876, %r72, 127;
	add.s32 	%r1877, %r5, %r1876;
	shl.b32 	%r1878, %r72, 1;
	and.b32  	%r1879, %r1878, 254;
	mov.u32 	%r1880, deltas;
	add.s32 	%r1881, %r1880, %r1879;
	ld.shared.u16 	%rs1012, [%r1881];
	// begin inline asm
	{  cvt.f32.f16 %f2019, %rs1012;}

	// end inline asm
	mul.wide.s32 	%rd1092, %r1875, 4;
	add.s64 	%rd202, %rd4, %rd1092;
	ld.global.f32 	%f2020, [%rd202];
	mul.f32 	%f2021, %f2, %f2020;
	add.s32 	%r1882, %r2, 4161536;
	and.b32  	%r1883, %r1882, 4161536;
	add.s32 	%r1884, %r1883, %r72;
	mul.wide.s32 	%rd1093, %r1884, 4;
	add.s64 	%rd1094, %rd4, %rd1093;
	ld.global.f32 	%f2022, [%rd1094];
	add.s32 	%r1885, %r2, 32768;
	and.b32  	%r1886, %r1885, 4161536;
	add.s32 	%r1887, %r1886, %r72;
	mul.wide.s32 	%rd1095, %r1887, 4;
	add.s64 	%rd1096, %rd4, %rd1095;
	ld.global.f32 	%f2023, [%rd1096];
	add.f32 	%f2024, %f2022, %f2023;
	mul.f32 	%f2025, %f2024, %f1;
	sub.f32 	%f2026, %f2019, %f2025;
	mul.f32 	%f2027, %f2021, %f2026;
	mul.wide.u32 	%rd1097, %r1877, 2;
	add.s64 	%rd203, %rd3, %rd1097;
	st.global.u16 	[%rd203], %rs3;
	add.s64 	%rd1098, %rd2, %rd1092;
	ld.global.f32 	%f2028, [%rd1098];
	setp.leu.f32 	%p127, %f2028, %f2027;
	@%p127 bra 	$L__BB1_254;
	ld.global.f32 	%f2033, [%rd202];
	neg.f32 	%f2034, %f2033;
	st.global.f32 	[%rd202], %f2034;
	mul.f32 	%f2029, %f2033, 0fC0000000;
	// begin inline asm
	{  cvt.rn.f16.f32 %rs1013, %f2029;}

	// end inline asm
	st.global.u16 	[%rd203], %rs1013;
	shl.b32 	%r1888, %r72, 15;
	add.s32 	%r1889, %r1888, %r3;
	mul.wide.s32 	%rd1099, %r1889, 2;
	add.s64 	%rd1100, %rd1, %rd1099;
	ld.global.u16 	%rs1014, [%rd1100];
	// begin inline asm
	{  cvt.f32.f16 %f2030, %rs1014;}

	// end inline asm
	// begin inline asm
	{  cvt.f32.f16 %f2031, %rs1013;}

	// end inline asm
	mul.f32 	%f2032, %f2030, %f2031;
	// begin inline asm
	{  cvt.rn.f16.f32 %rs1016, %f2032;}

	// end inline asm
	ld.shared.u16 	%rs1018, [%r1];
	// begin inline asm
	{add.f16 %rs1017,%rs1018,%rs1016;
}
	// end inline asm
	st.shared.u16 	[%r1], %rs1017;
$L__BB1_254:
	ld.param.u64 	%rd1105, [_Z18judge_flipping_comP6__halfS0_PfS0_S1_ifi_param_4];
	bar.sync 	0;
	add.s32 	%r1890, %r41, 62;
	and.b32  	%r1891, %r1890, 127;
	add.s32 	%r1892, %r5, %r1891;
	shl.b32 	%r1893, %r1890, 1;
	and.b32  	%r1894, %r1893, 254;
	add.s32 	%r1896, %r1880, %r1894;
	ld.shared.u16 	%rs1020, [%r1896];
	// begin inline asm
	{  cvt.f32.f16 %f2035, %rs1020;}

	// end inline asm
	ld.global.f32 	%f2036, [%rd107+248];
	mul.f32 	%f2037, %f2, %f2036;
	ld.global.f32 	%f2038, [%rd108+248];
	ld.global.f32 	%f2039, [%rd109+248];
	add.f32 	%f2040, %f2038, %f2039;
	mul.f32 	%f2041, %f2040, %f1;
	sub.f32 	%f2042, %f2035, %f2041;
	mul.f32 	%f2043, %f2037, %f2042;
	mul.wide.u32 	%rd1101, %r1892, 2;
	add.s64 	%rd204, %rd3, %rd1101;
	st.global.u16 	[%rd204], %rs3;
	cvta.to.global.u64 	%rd1102, %rd1105;
	mov.u32 	%r1897, %ctaid.x;
	shl.b32 	%r1898, %r1897, 15;
	add.s32 	%r1899, %r1898, %r41;
	mul.wide.s32 	%rd1103, %r1899, 4;
	add.s64 	%rd1104, %rd1102, %rd1103;
	ld.global.f32 	%f2044, [%rd1104+248];
	setp.leu.f32 	%p128, %f2044, %f2043;
	@%p128 bra 	$L__BB1_256;
	ld.global.f32 	%f2049, [%rd107+248];
	neg.f32 	%f2050, %f2049;
	st.global.f32 	[%rd107+248], %f2050;
	mul.f32 	%f2045, %f2049, 0fC0000000;
	// begin inline asm
	{  cvt.rn.f16.f32 %rs1021, %f2045;}

	// end inline asm
	st.global.u16 	[%rd204], %rs1021;
	ld.global.u16 	%rs1022, [%rd111+4063232];
	// begin inline asm
	{  cvt.f32.f16 %f2046, %rs1022;}

	// end inline asm
	// begin inline asm
	{  cvt.f32.f16 %f2047, %rs1021;}

	// end inline asm
	mul.f32 	%f2048, %f2046, %f2047;
	// begin inline asm
	{  cvt.rn.f16.f32 %rs1024, %f2048;}

	// end inline asm
	ld.shared.u16 	%rs1026, [%r1];
	// begin inline asm
	{add.f16 %rs1025,%rs1026,%rs1024;
}
	// end inline asm
	st.shared.u16 	[%r1], %rs1025;
$L__BB1_256:
	bar.sync 	0;
	ret;

}


// ===== COMPILED SASS (sm_100) =====

	.target	sm_100

	.elftype	@"ET_EXEC"


//--------------------- .note.nv.tkinfo           --------------------------
	.section	.note.nv.tkinfo,"",@"SHT_NOTE"
	.sectionflags	@"SHF_NOTE_NV_TKINFO"
	.tkinfo
        /*0018*/ 	.word	0x00000002
        /*0030*/ 	.string	""
        /*0030*/ 	.string	"ptxas"
        /*0030*/ 	.string	"Cuda compilation tools, release 13.0, V13.0.88"
        /*0030*/ 	.string	"Build cuda_13.0.r13.0/compiler.36424714_0"
        /*0030*/ 	.string	"-arch sm_100 -m 64 "



//--------------------- .note.nv.cuinfo           --------------------------
	.section	.note.nv.cuinfo,"",@"SHT_NOTE"
	.sectionflags	@"SHF_NOTE_NV_CUINFO"
        /*0018*/ 	.short	0x0002
        /*001a*/ 	.short	0x0064
        /*001c*/ 	.short	0x0082
	.zero		2


//--------------------- .nv.info                  --------------------------
	.section	.nv.info,"",@"SHT_CUDA_INFO"
	.align	4


	//----- nvinfo : EIATTR_REGCOUNT
	.align		4
        /*0000*/ 	.byte	0x04, 0x2f
        /*0002*/ 	.short	(.L_1 - .L_0)
	.align		4
.L_0:
        /*0004*/ 	.word	index@(_Z17construct_delta_HP6__halfPfS0_)
        /*0008*/ 	.word	0x00000014


	//----- nvinfo : EIATTR_FRAME_SIZE
	.align		4
.L_1:
        /*000c*/ 	.byte	0x04, 0x11
        /*000e*/ 	.short	(.L_3 - .L_2)
	.align		4
.L_2:
        /*0010*/ 	.word	index@(_Z17construct_delta_HP6__halfPfS0_)
        /*0014*/ 	.word	0x00000000


	//----- nvinfo : EIATTR_REGCOUNT
	.align		4
.L_3:
        /*0018*/ 	.byte	0x04, 0x2f
        /*001a*/ 	.short	(.L_5 - .L_4)
	.align		4
.L_4:
        /*001c*/ 	.word	index@(_Z18judge_flipping_comP6__halfS0_PfS0_S1_ifi)
        /*0020*/ 	.word	0x00000028


	//----- nvinfo : EIATTR_FRAME_SIZE
	.align		4
.L_5:
        /*0024*/ 	.byte	0x04, 0x11
        /*0026*/ 	.short	(.L_7 - .L_6)
	.align		4
.L_6:
        /*0028*/ 	.word	index@(_Z18judge_flipping_comP6__halfS0_PfS0_S1_ifi)
        /*002c*/ 	.word	0x00000000


	//----- nvinfo : EIATTR_MIN_STACK_SIZE
	.align		4
.L_7:
        /*0030*/ 	.byte	0x04, 0x12
        /*0032*/ 	.short	(.L_9 - .L_8)
	.align		4
.L_8:
        /*0034*/ 	.word	index@(_Z18judge_flipping_comP6__halfS0_PfS0_S1_ifi)
        /*0038*/ 	.word	0x00000000


	//----- nvinfo : EIATTR_MIN_STACK_SIZE
	.align		4
.L_9:
        /*003c*/ 	.byte	0x04, 0x12
        /*003e*/ 	.short	(.L_11 - .L_10)
	.align		4
.L_10:
        /*0040*/ 	.word	index@(_Z17construct_delta_HP6__halfPfS0_)
        /*0044*/ 	.word	0x00000000
.L_11:


//--------------------- .nv.compat                --------------------------
	.section	.nv.compat,"",@"SHT_CUDA_COMPAT_INFO"
	.align	4
        /*0000*/ 	.byte	0x02, 0x09, 0x00, 0x00, 0x02, 0x02, 0x01, 0x00, 0x02, 0x05, 0x05, 0x00, 0x03, 0x07, 0x01, 0x01
        /*0010*/ 	.byte	0x02, 0x03, 0x00, 0x00, 0x02, 0x06, 0x01, 0x00, 0x04, 0x0b, 0x08, 0x00, 0x09, 0x00, 0x00, 0x00
        /*0020*/ 	.byte	0x00, 0x00, 0x00, 0x00


//--------------------- .nv.info._Z18judge_flipping_comP6__halfS0_PfS0_S1_ifi --------------------------
	.section	.nv.info._Z18judge_flipping_comP6__halfS0_PfS0_S1_ifi,"",@"SHT_CUDA_INFO"
	.sectionflags	@""
	.align	4


	//----- nvinfo : EIATTR_CUDA_API_VERSION
	.align		4
        /*0000*/ 	.byte	0x04, 0x37
        /*0002*/ 	.short	(.L_13 - .L_12)
.L_12:
        /*0004*/ 	.word	0x00000082


	//----- nvinfo : EIATTR_KPARAM_INFO
	.align		4
.L_13:
        /*0008*/ 	.byte	0x04, 0x17
        /*000a*/ 	.short	(.L_15 - .L_14)
.L_14:
        /*000c*/ 	.word	0x00000000
        /*0010*/ 	.short	0x0007
        /*0012*/ 	.short	0x0030
        /*0014*/ 	.byte	0x00, 0xf0, 0x11, 0x00


	//----- nvinfo : EIATTR_KPARAM_INFO
	.align		4
.L_15:
        /*0018*/ 	.byte	0x04, 0x17
        /*001a*/ 	.short	(.L_17 - .L_16)
.L_16:
        /*001c*/ 	.word	0x00000000
        /*0020*/ 	.short	0x0006
        /*0022*/ 	.short	0x002c
        /*0024*/ 	.byte	0x00, 0xf0, 0x11, 0x00


	//----- nvinfo : EIATTR_KPARAM_INFO
	.align		4
.L_17:
        /*0028*/ 	.byte	0x04, 0x17
        /*002a*/ 	.short	(.L_19 - .L_18)
.L_18:
        /*002c*/ 	.word	0x00000000
        /*0030*/ 	.short	0x0005
        /*0032*/ 	.short	0x0028
        /*0034*/ 	.byte	0x00, 0xf0, 0x11, 0x00


	//----- nvinfo : EIATTR_KPARAM_INFO
	.align		4
.L_19:
        /*0038*/ 	.byte	0x04, 0x17
        /*003a*/ 	.short	(.L_21 - .L_20)
.L_20:
        /*003c*/ 	.word	0x00000000
        /*0040*/ 	.short	0x0004
        /*0042*/ 	.short	0x0020
        /*0044*/ 	.byte	0x00, 0xf5, 0x21, 0x00


	//----- nvinfo : EIATTR_KPARAM_INFO
	.align		4
.L_21:
        /*0048*/ 	.byte	0x04, 0x17
        /*004a*/ 	.short	(.L_23 - .L_22)
.L_22:
        /*004c*/ 	.word	0x00000000
        /*0050*/ 	.short	0x0003
        /*0052*/ 	.short	0x0018
        /*0054*/ 	.byte	0x00, 0xf5, 0x21, 0x00


	//----- nvinfo : EIATTR_KPARAM_INFO
	.align		4
.L_23:
        /*0058*/ 	.byte	0x04, 0x17
        /*005a*/ 	.short	(.L_25 - .L_24)
.L_24:
        /*005c*/ 	.word	0x00000000
        /*0060*/ 	.short	0x0002
        /*0062*/ 	.short	0x0010
        /*0064*/ 	.byte	0x00, 0xf5, 0x21, 0x00


	//----- nvinfo : EIATTR_KPARAM_INFO
	.align		4
.L_25:
        /*0068*/ 	.byte	0x04, 0x17
        /*006a*/ 	.short	(.L_27 - .L_26)
.L_26:
        /*006c*/ 	.word	0x00000000
        /*0070*/ 	.short	0x0001
        /*0072*/ 	.short	0x0008
        /*0074*/ 	.byte	0x00, 0xf5, 0x21, 0x00


	//----- nvinfo : EIATTR_KPARAM_INFO
	.align		4
.L_27:
        /*0078*/ 	.byte	0x04, 0x17
        /*007a*/ 	.short	(.L_29 - .L_28)
.L_28:
        /*007c*/ 	.word	0x00000000
        /*0080*/ 	.short	0x0000
        /*0082*/ 	.short	0x0000
        /*0084*/ 	.byte	0x00, 0xf5, 0x21, 0x00


	//----- nvinfo : EIATTR_SPARSE_MMA_MASK
	.align		4
.L_29:
        /*0088*/ 	.byte	0x03, 0x50
        /*008a*/ 	.short	0x0000


	//----- nvinfo : EIATTR_MAXREG_COUNT
	.align		4
        /*008c*/ 	.byte	0x03, 0x1b
        /*008e*/ 	.short	0x00ff


	//----- nvinfo : EIATTR_NUM_BARRIERS
	.align		4
        /*0090*/ 	.byte	0x02, 0x4c
        /*0092*/ 	.byte	0x01
	.zero		1


	//----- nvinfo : EIATTR_MERCURY_ISA_VERSION
	.align		4
        /*0094*/ 	.byte	0x03, 0x5f
        /*0096*/ 	.short	0x0101


	//----- nvinfo : EIATTR_VRC_CTA_INIT_COUNT
	.align		4
        /*0098*/ 	.byte	0x02, 0x4a
	.zero		1
	.zero		1


	//----- nvinfo : EIATTR_EXIT_INSTR_OFFSETS
	.align		4
        /*009c*/ 	.byte	0x04, 0x1c
        /*009e*/ 	.short	(.L_31 - .L_30)


	//   ....[0]....
.L_30:
        /*00a0*/ 	.word	0x00014670


	//----- nvinfo : EIATTR_CBANK_PARAM_SIZE
	.align		4
.L_31:
        /*00a4*/ 	.byte	0x03, 0x19
        /*00a6*/ 	.short	0x0034


	//----- nvinfo : EIATTR_PARAM_CBANK
	.align		4
        /*00a8*/ 	.byte	0x04, 0x0a
        /*00aa*/ 	.short	(.L_33 - .L_32)
	.align		4
.L_32:
        /*00ac*/ 	.word	index@(.nv.constant0._Z18judge_flipping_comP6__halfS0_PfS0_S1_ifi)
        /*00b0*/ 	.short	0x0380
        /*00b2*/ 	.short	0x0034


	//----- nvinfo : EIATTR_SW_WAR
	.align		4
.L_33:
        /*00b4*/ 	.byte	0x04, 0x36
        /*00b6*/ 	.short	(.L_35 - .L_34)
.L_34:
        /*00b8*/ 	.word	0x00000008
.L_35:


//--------------------- .nv.info._Z17construct_delta_HP6__halfPfS0_ --------------------------
	.section	.nv.info._Z17construct_delta_HP6__halfPfS0_,"",@"SHT_CUDA_INFO"
	.sectionflags	@""
	.align	4


	//----- nvinfo : EIATTR_CUDA_API_VERSION
	.align		4
        /*0000*/ 	.byte	0x04, 0x37
        /*0002*/ 	.short	(.L_37 - .L_36)
.L_36:
        /*0004*/ 	.word	0x00000082


	//----- nvinfo : EIATTR_KPARAM_INFO
	.align		4
.L_37:
        /*0008*/ 	.byte	0x04, 0x17
        /*000a*/ 	.short	(.L_39 - .L_38)
.L_38:
        /*000c*/ 	.word	0x00000000
        /*0010*/ 	.short	0x0002
        /*0012*/ 	.short	0x0010
        /*0014*/ 	.byte	0x00, 0xf5, 0x21, 0x00


	//----- nvinfo : EIATTR_KPARAM_INFO
	.align		4
.L_39:
        /*0018*/ 	.byte	0x04, 0x17
        /*001a*/ 	.short	(.L_41 - .L_40)
.L_40:
        /*001c*/ 	.word	0x00000000
        /*0020*/ 	.short	0x0001
        /*0022*/ 	.short	0x0008
        /*0024*/ 	.byte	0x00, 0xf5, 0x21, 0x00


	//----- nvinfo : EIATTR_KPARAM_INFO
	.align		4
.L_41:
        /*0028*/ 	.byte	0x04, 0x17
        /*002a*/ 	.short	(.L_43 - .L_42)
.L_42:
        /*002c*/ 	.word	0x00000000
        /*0030*/ 	.short	0x0000
        /*0032*/ 	.short	0x0000
        /*0034*/ 	.byte	0x00, 0xf5, 0x21, 0x00


	//----- nvinfo : EIATTR_SPARSE_MMA_MASK
	.align		4
.L_43:
        /*0038*/ 	.byte	0x03, 0x50
        /*003a*/ 	.short	0x0000


	//----- nvinfo : EIATTR_MAXREG_COUNT
	.align		4
        /*003c*/ 	.byte	0x03, 0x1b
        /*003e*/ 	.short	0x00ff


	//----- nvinfo : EIATTR_MERCURY_ISA_VERSION
	.align		4
        /*0040*/ 	.byte	0x03, 0x5f
        /*0042*/ 	.short	0x0101


	//----- nvinfo : EIATTR_VRC_CTA_INIT_COUNT
	.align		4
        /*0044*/ 	.byte	0x02, 0x4a
	.zero		1
	.zero		1


	//----- nvinfo : EIATTR_EXIT_INSTR_OFFSETS
	.align		4
        /*0048*/ 	.byte	0x04, 0x1c
        /*004a*/ 	.short	(.L_45 - .L_44)


	//   ....[0]....
.L_44:
        /*004c*/ 	.word	0x00000a20


	//----- nvinfo : EIATTR_CBANK_PARAM_SIZE
	.align		4
.L_45:
        /*0050*/ 	.byte	0x03, 0x19
        /*0052*/ 	.short	0x0018


	//----- nvinfo : EIATTR_PARAM_CBANK
	.align		4
        /*0054*/ 	.byte	0x04, 0x0a
        /*0056*/ 	.short	(.L_47 - .L_46)
	.align		4
.L_46:
        /*0058*/ 	.word	index@(.nv.constant0._Z17construct_delta_HP6__halfPfS0_)
        /*005c*/ 	.short	0x0380
        /*005e*/ 	.short	0x0018


	//----- nvinfo : EIATTR_SW_WAR
	.align		4
.L_47:
        /*0060*/ 	.byte	0x04, 0x36
        /*0062*/ 	.short	(.L_49 - .L_48)
.L_48:
        /*0064*/ 	.word	0x00000008
.L_49:


//--------------------- .nv.callgraph             --------------------------
	.section	.nv.callgraph,"",@"SHT_CUDA_CALLGRAPH"
	.align	4
	.sectionentsize	8
	.align		4
        /*0000*/ 	.word	0x00000000
	.align		4
        /*0004*/ 	.word	0xffffffff
	.align		4
        /*0008*/ 	.word	0x00000000
	.align		4
        /*000c*/ 	.word	0xfffffffe
	.align		4
        /*0010*/ 	.word	0x00000000
	.align		4
        /*0014*/ 	.word	0xfffffffd
	.align		4
        /*0018*/ 	.word	0x00000000
	.align		4
        /*001c*/ 	.word	0xfffffffc


//--------------------- .text._Z18judge_flipping_comP6__halfS0_PfS0_S1_ifi --------------------------
	.section	.text._Z18judge_flipping_comP6__halfS0_PfS0_S1_ifi,"ax",@progbits
	.align	128
        .global         _Z18judge_flipping_comP6__halfS0_PfS0_S1_ifi
        .type           _Z18judge_flipping_comP6__halfS0_PfS0_S1_ifi,@function
        .size           _Z18judge_flipping_comP6__halfS0_PfS0_S1_ifi,(.L_x_5 - _Z18judge_flipping_comP6__halfS0_PfS0_S1_ifi)
        .other          _Z18judge_flipping_comP6__halfS0_PfS0_S1_ifi,@"STO_CUDA_ENTRY STV_DEFAULT"
_Z18judge_flipping_comP6__halfS0_PfS0_S1_ifi:
.text._Z18judge_flipping_comP6__halfS0_PfS0_S1_ifi:
[----:B------:R-:W-:Y:S01]  /*0000*/  LDC R1, c[0x0][0x37c] ;  /* 0x0000df00ff017b82 */ /* 0x000fe20000000800 */
[----:B------:R-:W0:Y:S07]  /*0010*/  S2R R7, SR_TID.X ;  /* 0x0000000000077919 */ /* 0x000e2e0000002100 */
[----:B------:R-:W0:Y:S01]  /*0020*/  LDC R4, c[0x0][0x3b0] ;  /* 0x0000ec00ff047b82 */ /* 0x000e220000000800 */
[----:B------:R-:W1:Y:S01]  /*0030*/  LDCU.64 UR6, c[0x0][0x358] ;  /* 0x00006b00ff0677ac */ /* 0x000e620008000a00 */
[----:B------:R-:W2:Y:S06]  /*0040*/  S2R R5, SR_CTAID.X ;  /* 0x0000000000057919 */ /* 0x000eac0000002500 */
[----:B------:R-:W3:Y:S08]  /*0050*/  LDC.64 R8, c[0x0][0x388] ;  /* 0x0000e200ff087b82 */ /* 0x000ef00000000a00 */
[----:B------:R-:W4:Y:S08]  /*0060*/  LDC.64 R14, c[0x0][0x390] ;  /* 0x0000e400ff0e7b82 */ /* 0x000f300000000a00 */
[----:B------:R-:W5:Y:S08]  /*0070*/  LDC.64 R12, c[0x0][0x398] ;  /* 0x0000e600ff0c7b82 */ /* 0x000f700000000a00 */
[----:B------:R-:W5:Y:S01]  /*0080*/  LDC.64 R10, c[0x0][0x3a0] ;  /* 0x0000e800ff0a7b82 */ /* 0x000f620000000a00 */
[----:B0-----:R-:W-:-:S07]  /*0090*/  IADD3 R6, PT, PT, R7, R4, RZ ;  /* 0x0000000407067210 */ /* 0x001fce0007ffe0ff */
[----:B------:R-:W0:Y:S01]  /*00a0*/  S2UR UR5, SR_CgaCtaId ;  /* 0x00000000000579c3 */ /* 0x000e220000008800 */
[----:B--2---:R-:W-:Y:S01]  /*00b0*/  LEA R3, R5, R6, 0xf ;  /* 0x0000000605037211 */ /* 0x004fe200078e78ff */
[----:B------:R-:W-:Y:S01]  /*00c0*/  UMOV UR4, 0x400 ;  /* 0x0000040000047882 */ /* 0x000fe20000000000 */
[----:B------:R-:W2:Y:S03]  /*00d0*/  LDCU.64 UR8, c[0x0][0x3a8] ;  /* 0x00007500ff0877ac */ /* 0x000ea60008000a00 */
[----:B---3--:R-:W-:-:S05]  /*00e0*/  IMAD.WIDE.U32 R8, R3, 0x2, R8 ;  /* 0x0000000203087825 */ /* 0x008fca00078e0008 */
[----:B-1----:R1:W3:Y:S01]  /*00f0*/  LDG.E.U16 R25, desc[UR6][R8.64] ;  /* 0x0000000608197981 */ /* 0x0022e2000c1e1500 */
[C---:B------:R-:W-:Y:S02]  /*0100*/  SHF.L.U32 R0, R5.reuse, 0xf, RZ ;  /* 0x0000000f05007819 */ /* 0x040fe400000006ff */
[----:B------:R-:W-:Y:S02]  /*0110*/  SHF.L.U32 R32, R5, 0x6, RZ ;  /* 0x0000000605207819 */ /* 0x000fe400000006ff */
[----:B------:R-:W-:Y:S02]  /*0120*/  IADD3 R2, PT, PT, R0, 0x3f8000, RZ ;  /* 0x003f800000027810 */ /* 0x000fe40007ffe0ff */
[----:B------:R-:W-:Y:S02]  /*0130*/  LOP3.LUT R17, R32, 0x40, RZ, 0xc0, !PT ;  /* 0x0000004020117812 */ /* 0x000fe400078ec0ff */
[----:B------:R-:W-:Y:S02]  /*0140*/  IADD3 R0, PT, PT, R0, 0x8000, RZ ;  /* 0x0000800000007810 */ /* 0x000fe40007ffe0ff */
[----:B------:R-:W-:-:S02]  /*0150*/  LOP3.LUT R3, R2, 0x3f8000, RZ, 0xc0, !PT ;  /* 0x003f800002037812 */ /* 0x000fc400078ec0ff */
[----:B------:R-:W-:Y:S02]  /*0160*/  IADD3 R2, PT, PT, R17, R4, RZ ;  /* 0x0000000411027210 */ /* 0x000fe40007ffe0ff */
[----:B-1----:R-:W-:Y:S02]  /*0170*/  LOP3.LUT R9, R0, 0x3f8000, RZ, 0xc0, !PT ;  /* 0x003f800000097812 */ /* 0x002fe400078ec0ff */
[-C--:B------:R-:W-:Y:S02]  /*0180*/  IADD3 R3, PT, PT, R3, R2.reuse, RZ ;  /* 0x0000000203037210 */ /* 0x080fe40007ffe0ff */
[-C--:B------:R-:W-:Y:S02]  /*0190*/  IADD3 R9, PT, PT, R9, R2.reuse, RZ ;  /* 0x0000000209097210 */ /* 0x080fe40007ffe0ff */
[----:B------:R-:W-:Y:S01]  /*01a0*/  LEA R29, R5, R2, 0xf ;  /* 0x00000002051d7211 */ /* 0x000fe200078e78ff */
[----:B----4-:R-:W-:Y:S01]  /*01b0*/  IMAD.WIDE R18, R3, 0x4, R14 ;  /* 0x0000000403127825 */ /* 0x010fe200078e020e */
[----:B------:R-:W-:-:S03]  /*01c0*/  SHF.L.U32 R3, R5, 0x7, RZ ;  /* 0x0000000705037819 */ /* 0x000fc600000006ff */
[--C-:B------:R-:W-:Y:S01]  /*01d0*/  IMAD.WIDE R20, R9, 0x4, R14.reuse ;  /* 0x0000000409147825 */ /* 0x100fe200078e020e */
[----:B------:R-:W4:Y:S03]  /*01e0*/  LDG.E R17, desc[UR6][R18.64] ;  /* 0x0000000612117981 */ /* 0x000f26000c1e1900 */
[----:B------:R-:W-:Y:S01]  /*01f0*/  IMAD.WIDE R30, R29, 0x4, R14 ;  /* 0x000000041d1e7825 */ /* 0x000fe200078e020e */
[----:B------:R-:W4:Y:S01]  /*0200*/  LDG.E R24, desc[UR6][R20.64] ;  /* 0x0000000614187981 */ /* 0x000f22000c1e1900 */
[----:B------:R-:W-:-:S03]  /*0210*/  LOP3.LUT R23, R3, 0x7f, R2, 0xf8, !PT ;  /* 0x0000007f03177812 */ /* 0x000fc600078ef802 */
[----:B------:R-:W4:Y:S01]  /*0220*/  LDG.E R16, desc[UR6][R30.64] ;  /* 0x000000061e107981 */ /* 0x000f22000c1e1900 */
[----:B-----5:R-:W-:-:S04]  /*0230*/  IMAD.WIDE R28, R29, 0x4, R10 ;  /* 0x000000041d1c7825 */ /* 0x020fc800078e020a */
[----:B------:R-:W-:-:S05]  /*0240*/  IMAD.WIDE.U32 R22, R23, 0x2, R12 ;  /* 0x0000000217167825 */ /* 0x000fca00078e000c */
[----:B------:R-:W-:Y:S04]  /*0250*/  STG.E.U16 desc[UR6][R22.64], RZ ;  /* 0x000000ff16007986 */ /* 0x000fe8000c101506 */
[----:B------:R-:W5:Y:S01]  /*0260*/  LDG.E R8, desc[UR6][R28.64] ;  /* 0x000000061c087981 */ /* 0x000f62000c1e1900 */
[----:B0-----:R-:W-:Y:S01]  /*0270*/  ULEA UR4, UR5, UR4, 0x18 ;  /* 0x0000000405047291 */ /* 0x001fe2000f8ec0ff */
[----:B------:R-:W-:-:S04]  /*0280*/  SHF.L.U32 R9, R2, 0x1, RZ ;  /* 0x0000000102097819 */ /* 0x000fc800000006ff */
[----:B------:R-:W-:Y:S02]  /*0290*/  LOP3.LUT R9, R9, 0xfe, RZ, 0xc0, !PT ;  /* 0x000000fe09097812 */ /* 0x000fe400078ec0ff */
[----:B------:R-:W-:Y:S02]  /*02a0*/  LEA R0, R7, UR4, 0x1 ;  /* 0x0000000407007c11 */ /* 0x000fe4000f8e08ff */
[----:B--2---:R-:W-:-:S04]  /*02b0*/  I2FP.F32.S32 R7, UR8 ;  /* 0x0000000800077c45 */ /* 0x004fc80008201400 */
[----:B------:R-:W-:Y:S01]  /*02c0*/  R2UR UR5, R7 ;  /* 0x00000000070572ca */ /* 0x000fe200000e0000 */
[----:B---3--:R-:W-:Y:S04]  /*02d0*/  STS.U16 [R0], R25 ;  /* 0x0000001900007388 */ /* 0x008fe80000000400 */
[----:B------:R-:W0:Y:S01]  /*02e0*/  LDS.U16 R9, [R9+UR4] ;  /* 0x0000000409097984 */ /* 0x000e220008000400 */
[----:B----4-:R-:W-:Y:S01]  /*02f0*/  FADD R24, R17, R24 ;  /* 0x0000001811187221 */ /* 0x010fe20000000000 */
[----:B------:R-:W-:Y:S01]  /*0300*/  FMUL R16, R16, UR9 ;  /* 0x0000000910107c20 */ /* 0x000fe20008400000 */
[----:B0-----:R-:W-:-:S05]  /*0310*/  HADD2.F32 R7, -RZ, R9.H0_H0 ;  /* 0x20000009ff077230 */ /* 0x001fca0000004100 */
[----:B------:R-:W-:-:S04]  /*0320*/  FFMA R7, -R24, UR5, R7 ;  /* 0x0000000518077c23 */ /* 0x000fc80008000107 */
[----:B------:R-:W-:-:S05]  /*0330*/  FMUL R7, R16, R7 ;  /* 0x0000000710077220 */ /* 0x000fca0000400000 */
[----:B-----5:R-:W-:Y:S02]  /*0340*/  FSETP.GT.AND P0, PT, R8, R7, PT ;  /* 0x000000070800720b */ /* 0x020fe40003f04000 */
[----:B------:R-:W0:Y:S11]  /*0350*/  LDC.64 R8, c[0x0][0x380] ;  /* 0x0000e000ff087b82 */ /* 0x000e360000000a00 */
[----:B------:R-:W2:Y:S01]  /*0360*/  @P0 LDG.E R7, desc[UR6][R30.64] ;  /* 0x000000061e070981 */ /* 0x000ea2000c1e1900 */
[----:B------:R-:W-:Y:S01]  /*0370*/  LEA R17, R2, R6, 0xf ;  /* 0x0000000602117211 */ /* 0x000fe200078e78ff */
[C---:B--2---:R-:W-:Y:S01]  /*0380*/  @P0 FMUL R16, R7.reuse, -2 ;  /* 0xc000000007100820 */ /* 0x044fe20000400000 */
[----:B------:R-:W-:-:S04]  /*0390*/  @P0 FADD R27, -R7, -RZ ;  /* 0x800000ff071b0221 */ /* 0x000fc80000000100 */
[----:B------:R-:W-:Y:S01]  /*03a0*/  @P0 F2FP.F16.F32.PACK_AB R24, RZ, R16 ;  /* 0x00000010ff18023e */ /* 0x000fe200000000ff */
[----:B0-----:R-:W-:-:S03]  /*03b0*/  IMAD.WIDE R16, R17, 0x2, R8 ;  /* 0x0000000211107825 */ /* 0x001fc600078e0208 */
[----:B------:R-:W-:Y:S01]  /*03c0*/  PRMT R33, R24, 0x7610, R33 ;  /* 0x0000761018217816 */ /* 0x000fe20000000021 */
[----:B------:R-:W-:Y:S04]  /*03d0*/  @P0 STG.E desc[UR6][R30.64], R27 ;  /* 0x0000001b1e000986 */ /* 0x000fe8000c101906 */
[----:B------:R0:W-:Y:S04]  /*03e0*/  @P0 STG.E.U16 desc[UR6][R22.64], R33 ;  /* 0x0000002116000986 */ /* 0x0001e8000c101506 */
[----:B------:R-:W2:Y:S01]  /*03f0*/  @P0 LDG.E.U16 R7, desc[UR6][R16.64] ;  /* 0x0000000610070981 */ /* 0x000ea2000c1e1500 */
[----:B------:R-:W-:-:S02]  /*0400*/  @P0 HADD2.F32 R24, -RZ, R24.H0_H0 ;  /* 0x20000018ff180230 */ /* 0x000fc40000004100 */
[----:B--2---:R-:W-:-:S05]  /*0410*/  @P0 HADD2.F32 R7, -RZ, R7.H0_H0 ;  /* 0x20000007ff070230 */ /* 0x004fca0000004100 */
[----:B------:R-:W-:-:S05]  /*0420*/  @P0 FMUL R7, R7, R24 ;  /* 0x0000001807070220 */ /* 0x000fca0000400000 */
[----:B------:R-:W-:-:S05]  /*0430*/  @P0 F2FP.F16.F32.PACK_AB R7, RZ, R7 ;  /* 0x00000007ff07023e */ /* 0x000fca00000000ff */
[----:B------:R-:W-:-:S05]  /*0440*/  @P0 HADD2 R7, R25.H0_H0, R7.H0_H0 ;  /* 0x2000000719070230 */ /* 0x000fca0000000800 */
[----:B------:R-:W-:Y:S01]  /*0450*/  @P0 STS.U16 [R0], R7 ;  /* 0x0000000700000388 */ /* 0x000fe20000000400 */
[----:B------:R-:W-:Y:S01]  /*0460*/  BAR.SYNC.DEFER_BLOCKING 0x0 ;  /* 0x0000000000007b1d */ /* 0x000fe20000010000 */
[----:B------:R-:W-:-:S04]  /*0470*/  IADD3 R24, PT, PT, R2, 0x1, RZ ;  /* 0x0000000102187810 */ /* 0x000fc80007ffe0ff */
[----:B------:R-:W-:-:S04]  /*0480*/  LOP3.LUT R26, R24, 0x7f, RZ, 0xc0, !PT ;  /* 0x0000007f181a7812 */ /* 0x000fc800078ec0ff */
[----:B0-----:R-:W-:-:S05]  /*0490*/  IADD3 R23, PT, PT, R3, R26, RZ ;  /* 0x0000001a03177210 */ /* 0x001fca0007ffe0ff */
[----:B------:R-:W-:Y:S01]  /*04a0*/  IMAD.WIDE.U32 R22, R23, 0x2, R12 ;  /* 0x0000000217167825 */ /* 0x000fe200078e000c */
[----:B------:R-:W2:Y:S04]  /*04b0*/  LDG.E R18, desc[UR6][R18.64+0x4] ;  /* 0x0000040612127981 */ /* 0x000ea8000c1e1900 */
[----:B------:R-:W2:Y:S04]  /*04c0*/  LDG.E R21, desc[UR6][R20.64+0x4] ;  /* 0x0000040614157981 */ /* 0x000ea8000c1e1900 */
[----:B------:R-:W3:Y:S04]  /*04d0*/  LDG.E R25, desc[UR6][R30.64+0x4] ;  /* 0x000004061e197981 */ /* 0x000ee8000c1e1900 */
[----:B------:R-:W-:Y:S04]  /*04e0*/  STG.E.U16 desc[UR6][R22.64], RZ ;  /* 0x000000ff16007986 */ /* 0x000fe8000c101506 */
[----:B------:R-:W4:Y:S01]  /*04f0*/  LDG.E R27, desc[UR6][R28.64+0x4] ;  /* 0x000004061c1b7981 */ /* 0x000f22000c1e1900 */
[----:B------:R-:W-:-:S04]  /*0500*/  SHF.L.U32 R24, R24, 0x1, RZ ;  /* 0x0000000118187819 */ /* 0x000fc800000006ff */
[----:B------:R-:W-:-:S06]  /*0510*/  LOP3.LUT R24, R24, 0xfe, RZ, 0xc0, !PT ;  /* 0x000000fe18187812 */ /* 0x000fcc00078ec0ff */
[----:B------:R-:W0:Y:S02]  /*0520*/  LDS.U16 R24, [R24+UR4] ;  /* 0x0000000418187984 */ /* 0x000e240008000400 */
[----:B0-----:R-:W-:Y:S02]  /*0530*/  HADD2.F32 R7, -RZ, R24.H0_H0 ;  /* 0x20000018ff077230 */ /* 0x001fe40000004100 */
[----:B--2---:R-:W-:Y:S01]  /*0540*/  FADD R18, R18, R21 ;  /* 0x0000001512127221 */ /* 0x004fe20000000000 */
[----:B---3--:R-:W-:-:S03]  /*0550*/  FMUL R25, R25, UR9 ;  /* 0x0000000919197c20 */ /* 0x008fc60008400000 */
[----:B------:R-:W-:-:S04]  /*0560*/  FFMA R18, -R18, UR5, R7 ;  /* 0x0000000512127c23 */ /* 0x000fc80008000107 */
[----:B------:R-:W-:-:S05]  /*0570*/  FMUL R18, R25, R18 ;  /* 0x0000001219127220 */ /* 0x000fca0000400000 */
[----:B----4-:R-:W-:-:S13]  /*0580*/  FSETP.GT.AND P0, PT, R27, R18, PT ;  /* 0x000000121b00720b */ /* 0x010fda0003f04000 */
[----:B------:R-:W2:Y:S04]  /*0590*/  @P0 LDG.E R7, desc[UR6][R30.64+0x4] ;  /* 0x000004061e070981 */ /* 0x000ea8000c1e1900 */
[----:B------:R-:W0:Y:S01]  /*05a0*/  @P0 LDS.U16 R20, [R0] ;  /* 0x0000000000140984 */ /* 0x000e220000000400 */
[C---:B--2---:R-:W-:Y:S01]  /*05b0*/  @P0 FMUL R18, R7.reuse, -2 ;  /* 0xc000000007120820 */ /* 0x044fe20000400000 */
[----:B------:R-:W-:-:S04]  /*05c0*/  @P0 FADD R21, -R7, -RZ ;  /* 0x800000ff07150221 */ /* 0x000fc80000000100 */
[----:B------:R-:W-:-:S04]  /*05d0*/  @P0 F2FP.F16.F32.PACK_AB R18, RZ, R18 ;  /* 0x00000012ff12023e */ /* 0x000fc800000000ff */
[----:B------:R-:W-:Y:S01]  /*05e0*/  PRMT R24, R18, 0x7610, R24 ;  /* 0x0000761012187816 */ /* 0x000fe20000000018 */
[----:B------:R-:W-:Y:S04]  /*05f0*/  @P0 STG.E desc[UR6][R30.64+0x4], R21 ;  /* 0x000004151e000986 */ /* 0x000fe8000c101906 */
[----:B------:R1:W-:Y:S04]  /*0600*/  @P0 STG.E.U16 desc[UR6][R22.64], R24 ;  /* 0x0000001816000986 */ /* 0x0003e8000c101506 */
[----:B------:R-:W2:Y:S01]  /*0610*/  @P0 LDG.E.U16 R7, desc[UR6][R16.64+0x10000] ;  /* 0x0100000610070981 */ /* 0x000ea2000c1e1500 */
[----:B------:R-:W-:Y:S01]  /*0620*/  @P0 HADD2.F32 R18, -RZ, R18.H0_H0 ;  /* 0x20000012ff120230 */ /* 0x000fe20000004100 */
[----:B------:R-:W-:Y:S01]  /*0630*/  LEA R33, R5, 0x3f8000, 0xf ;  /* 0x003f800005217811 */ /* 0x000fe200078e78ff */
[----:B--2---:R-:W-:-:S05]  /*0640*/  @P0 HADD2.F32 R7, -RZ, R7.H0_H0 ;  /* 0x20000007ff070230 */ /* 0x004fca0000004100 */
[----:B------:R-:W-:-:S05]  /*0650*/  @P0 FMUL R7, R7, R18 ;  /* 0x0000001207070220 */ /* 0x000fca0000400000 */
[----:B------:R-:W-:-:S05]  /*0660*/  @P0 F2FP.F16.F32.PACK_AB R7, RZ, R7 ;  /* 0x00000007ff07023e */ /* 0x000fca00000000ff */
[----:B0-----:R-:W-:-:S05]  /*0670*/  @P0 HADD2 R20, R20.H0_H0, R7.H0_H0 ;  /* 0x2000000714140230 */ /* 0x001fca0000000800 */
[----:B-1----:R-:W-:Y:S02]  /*0680*/  PRMT R23, R20, 0x7610, R23 ;  /* 0x0000761014177816 */ /* 0x002fe40000000017 */
[----:B------:R-:W-:-:S03]  /*0690*/  IADD3 R18, PT, PT, R32, 0x2, RZ ;  /* 0x0000000220127810 */ /* 0x000fc60007ffe0ff */
[----:B------:R0:W-:Y:S01]  /*06a0*/  @P0 STS.U16 [R0], R23 ;  /* 0x0000001700000388 */ /* 0x0001e20000000400 */
[----:B------:R-:W-:Y:S02]  /*06b0*/  LOP3.LUT R19, R18, 0x42, RZ, 0xc0, !PT ;  /* 0x0000004212137812 */ /* 0x000fe400078ec0ff */
[C---:B------:R-:W-:Y:S02]  /*06c0*/  IADD3 R18, PT, PT, R33.reuse, -0x3f0000, RZ ;  /* 0xffc1000021127810 */ /* 0x040fe40007ffe0ff */
[----:B------:R-:W-:Y:S02]  /*06d0*/  LOP3.LUT R33, R33, 0x3f8000, RZ, 0xc0, !PT ;  /* 0x003f800021217812 */ /* 0x000fe400078ec0ff */
[----:B------:R-:W-:Y:S02]  /*06e0*/  IADD3 R34, PT, PT, R19, R4, RZ ;  /* 0x0000000413227210 */ /* 0x000fe40007ffe0ff */
[----:B------:R-:W-:Y:S02]  /*06f0*/  LOP3.LUT R7, R18, 0x3f8000, RZ, 0xc0, !PT ;  /* 0x003f800012077812 */ /* 0x000fe400078ec0ff */
[----:B------:R-:W-:-:S02]  /*0700*/  IADD3 R25, PT, PT, R34, R33, RZ ;  /* 0x0000002122197210 */ /* 0x000fc40007ffe0ff */
[----:B------:R-:W-:-:S03]  /*0710*/  IADD3 R27, PT, PT, R34, R7, RZ ;  /* 0x00000007221b7210 */ /* 0x000fc60007ffe0ff */
[--C-:B------:R-:W-:Y:S01]  /*0720*/  IMAD.WIDE R24, R25, 0x4, R14.reuse ;  /* 0x0000000419187825 */ /* 0x100fe200078e020e */
[----:B------:R-:W-:Y:S01]  /*0730*/  BAR.SYNC.DEFER_BLOCKING 0x0 ;  /* 0x0000000000007b1d */ /* 0x000fe20000010000 */
[----:B------:R-:W-:Y:S02]  /*0740*/  LEA R21, R5, R34, 0xf ;  /* 0x0000002205157211 */ /* 0x000fe400078e78ff */
[----:B------:R-:W-:Y:S01]  /*0750*/  IMAD.WIDE R26, R27, 0x4, R14 ;  /* 0x000000041b1a7825 */ /* 0x000fe200078e020e */
[----:B------:R-:W-:-:S03]  /*0760*/  LOP3.LUT R18, R34, 0x7f, RZ, 0xc0, !PT ;  /* 0x0000007f22127812 */ /* 0x000fc600078ec0ff */
[----:B0-----:R-:W-:Y:S01]  /*0770*/  IMAD.WIDE R22, R21, 0x4, R14 ;  /* 0x0000000415167825 */ /* 0x001fe200078e020e */
[----:B------:R-:W-:-:S03]  /*0780*/  IADD3 R19, PT, PT, R3, R18, RZ ;  /* 0x0000001203137210 */ /* 0x000fc60007ffe0ff */
[----:B------:R-:W-:-:S04]  /*0790*/  IMAD.WIDE R20, R21, 0x4, R10 ;  /* 0x0000000415147825 */ /* 0x000fc800078e020a */
        /* <DEDUP_REMOVED lines=8> */
[----:B------:R-:W0:Y:S01]  /*0820*/  LDS.U16 R36, [R36+UR4] ;  /* 0x0000000424247984 */ /* 0x000e220008000400 */
[----:B--2---:R-:W-:Y:S01]  /*0830*/  FADD R27, R24, R27 ;  /* 0x0000001b181b7221 */ /* 0x004fe20000000000 */
[----:B0-----:R-:W-:Y:S02]  /*0840*/  HADD2.F32 R24, -RZ, R36.H0_H0 ;  /* 0x20000024ff187230 */ /* 0x001fe40000004100 */
[----:B---3--:R-:W-:-:S03]  /*0850*/  FMUL R35, R35, UR9 ;  /* 0x0000000923237c20 */ /* 0x008fc60008400000 */
[----:B------:R-:W-:-:S04]  /*0860*/  FFMA R24, -R27, UR5, R24 ;  /* 0x000000051b187c23 */ /* 0x000fc80008000118 */
[----:B------:R-:W-:-:S05]  /*0870*/  FMUL R35, R35, R24 ;  /* 0x0000001823237220 */ /* 0x000fca0000400000 */
[----:B----4-:R-:W-:-:S13]  /*0880*/  FSETP.GT.AND P0, PT, R20, R35, PT ;  /* 0x000000231400720b */ /* 0x010fda0003f04000 */
[----:B------:R-:W2:Y:S01]  /*0890*/  @P0 LDG.E R24, desc[UR6][R22.64] ;  /* 0x0000000616180981 */ /* 0x000ea2000c1e1900 */
[----:B------:R-:W-:-:S03]  /*08a0*/  @P0 LEA R21, R34, R6, 0xf ;  /* 0x0000000622150211 */ /* 0x000fc600078e78ff */
[----:B------:R-:W0:Y:S01]  /*08b0*/  @P0 LDS.U16 R27, [R0] ;  /* 0x00000000001b0984 */ /* 0x000e220000000400 */
[C---:B--2---:R-:W-:Y:S01]  /*08c0*/  @P0 FMUL R20, R24.reuse, -2 ;  /* 0xc000000018140820 */ /* 0x044fe20000400000 */
[----:B------:R-:W-:-:S04]  /*08d0*/  @P0 FADD R35, -R24, -RZ ;  /* 0x800000ff18230221 */ /* 0x000fc80000000100 */
[----:B------:R-:W-:Y:S01]  /*08e0*/  @P0 F2FP.F16.F32.PACK_AB R25, RZ, R20 ;  /* 0x00000014ff19023e */ /* 0x000fe200000000ff */
[----:B------:R-:W-:-:S03]  /*08f0*/  @P0 IMAD.WIDE R20, R21, 0x2, R8 ;  /* 0x0000000215140825 */ /* 0x000fc600078e0208 */
[----:B------:R-:W-:Y:S01]  /*0900*/  PRMT R26, R25, 0x7610, R26 ;  /* 0x00007610191a7816 */ /* 0x000fe2000000001a */
[----:B------:R1:W-:Y:S04]  /*0910*/  @P0 STG.E desc[UR6][R22.64], R35 ;  /* 0x0000002316000986 */ /* 0x0003e8000c101906 */
[----:B------:R2:W-:Y:S04]  /*0920*/  @P0 STG.E.U16 desc[UR6][R18.64], R26 ;  /* 0x0000001a12000986 */ /* 0x0005e8000c101506 */
[----:B------:R-:W3:Y:S01]  /*0930*/  @P0 LDG.E.U16 R20, desc[UR6][R20.64] ;  /* 0x0000000614140981 */ /* 0x000ee2000c1e1500 */
[----:B------:R-:W-:Y:S01]  /*0940*/  @P0 HADD2.F32 R25, -RZ, R25.H0_H0 ;  /* 0x20000019ff190230 */ /* 0x000fe20000004100 */
[----:B------:R-:W-:-:S04]  /*0950*/  IADD3 R34, PT, PT, R2, 0x3, RZ ;  /* 0x0000000302227810 */ /* 0x000fc80007ffe0ff */
[----:B-1----:R-:W-:-:S04]  /*0960*/  LOP3.LUT R22, R34, 0x7f, RZ, 0xc0, !PT ;  /* 0x0000007f22167812 */ /* 0x002fc800078ec0ff */
[----:B------:R-:W-:-:S05]  /*0970*/  IADD3 R23, PT, PT, R3, R22, RZ ;  /* 0x0000001603177210 */ /* 0x000fca0007ffe0ff */
[----:B------:R-:W-:-:S04]  /*0980*/  IMAD.WIDE.U32 R22, R23, 0x2, R12 ;  /* 0x0000000217167825 */ /* 0x000fc800078e000c */
[----:B---3--:R-:W-:-:S05]  /*0990*/  @P0 HADD2.F32 R24, -RZ, R20.H0_H0 ;  /* 0x20000014ff180230 */ /* 0x008fca0000004100 */
[----:B------:R-:W-:-:S05]  /*09a0*/  @P0 FMUL R24, R24, R25 ;  /* 0x0000001918180220 */ /* 0x000fca0000400000 */
[----:B------:R-:W-:-:S05]  /*09b0*/  @P0 F2FP.F16.F32.PACK_AB R24, RZ, R24 ;  /* 0x00000018ff18023e */ /* 0x000fca00000000ff */
[----:B0-----:R-:W-:-:S05]  /*09c0*/  @P0 HADD2 R24, R27.H0_H0, R24.H0_H0 ;  /* 0x200000181b180230 */ /* 0x001fca0000000800 */
[----:B------:R-:W-:-:S05]  /*09d0*/  PRMT R35, R24, 0x7610, R35 ;  /* 0x0000761018237816 */ /* 0x000fca0000000023 */
[----:B------:R-:W-:Y:S01]  /*09e0*/  @P0 STS.U16 [R0], R35 ;  /* 0x0000002300000388 */ /* 0x000fe20000000400 */
[----:B------:R-:W-:Y:S01]  /*09f0*/  BAR.SYNC.DEFER_BLOCKING 0x0 ;  /* 0x0000000000007b1d */ /* 0x000fe20000010000 */
[C---:B------:R-:W-:Y:S02]  /*0a00*/  IADD3 R25, PT, PT, R2.reuse, R33, RZ ;  /* 0x0000002102197210 */ /* 0x040fe40007ffe0ff */
[----:B------:R-:W-:-:S03]  /*0a10*/  IADD3 R27, PT, PT, R2, R7, RZ ;  /* 0x00000007021b7210 */ /* 0x000fc60007ffe0ff */
[----:B--2---:R-:W-:-:S04]  /*0a20*/  IMAD.WIDE R18, R25, 0x4, R14 ;  /* 0x0000000419127825 */ /* 0x004fc800078e020e */
[----:B------:R-:W-:Y:S01]  /*0a30*/  IMAD.WIDE R20, R27, 0x4, R14 ;  /* 0x000000041b147825 */ /* 0x000fe200078e020e */
        /* <DEDUP_REMOVED lines=27> */
[----:B0-----:R-:W-:-:S05]  /*0bf0*/  @P0 HADD2 R24, R27.H0_H0, R24.H0_H0 ;  /* 0x200000181b180230 */ /* 0x001fca0000000800 */
[----:B------:R-:W-:Y:S02]  /*0c00*/  PRMT R27, R24, 0x7610, R27 ;  /* 0x00007610181b7816 */ /* 0x000fe4000000001b */
[----:B------:R-:W-:-:S03]  /*0c10*/  IADD3 R25, PT, PT, R32, 0x4, RZ ;  /* 0x0000000420197810 */ /* 0x000fc60007ffe0ff */
[----:B------:R0:W-:Y:S01]  /*0c20*/  @P0 STS.U16 [R0], R27 ;  /* 0x0000001b00000388 */ /* 0x0001e20000000400 */
[----:B------:R-:W-:-:S04]  /*0c30*/  LOP3.LUT R25, R25, 0x44, RZ, 0xc0, !PT ;  /* 0x0000004419197812 */ /* 0x000fc800078ec0ff */
[----:B------:R-:W-:-:S04]  /*0c40*/  IADD3 R34, PT, PT, R25, R4, RZ ;  /* 0x0000000419227210 */ /* 0x000fc80007ffe0ff */
[-C--:B------:R-:W-:Y:S02]  /*0c50*/  IADD3 R25, PT, PT, R33, R34.reuse, RZ ;  /* 0x0000002221197210 */ /* 0x080fe40007ffe0ff */
[----:B-1----:R-:W-:-:S03]  /*0c60*/  IADD3 R23, PT, PT, R7, R34, RZ ;  /* 0x0000002207177210 */ /* 0x002fc60007ffe0ff */
[--C-:B------:R-:W-:Y:S01]  /*0c70*/  IMAD.WIDE R24, R25, 0x4, R14.reuse ;  /* 0x0000000419187825 */ /* 0x100fe200078e020e */
[----:B------:R-:W-:Y:S03]  /*0c80*/  BAR.SYNC.DEFER_BLOCKING 0x0 ;  /* 0x0000000000007b1d */ /* 0x000fe60000010000 */
[----:B------:R-:W-:-:S03]  /*0c90*/  IMAD.WIDE R22, R23, 0x4, R14 ;  /* 0x0000000417167825 */ /* 0x000fc600078e020e */
[----:B------:R-:W2:Y:S04]  /*0ca0*/  LDG.E R24, desc[UR6][R24.64] ;  /* 0x0000000618187981 */ /* 0x000ea8000c1e1900 */
[----:B------:R-:W2:Y:S01]  /*0cb0*/  LDG.E R23, desc[UR6][R22.64] ;  /* 0x0000000616177981 */ /* 0x000ea2000c1e1900 */
[----:B------:R-:W-:-:S04]  /*0cc0*/  SHF.L.U32 R37, R34, 0x1, RZ ;  /* 0x0000000122257819 */ /* 0x000fc800000006ff */
[----:B------:R-:W-:-:S06]  /*0cd0*/  LOP3.LUT R37, R37, 0xfe, RZ, 0xc0, !PT ;  /* 0x000000fe25257812 */ /* 0x000fcc00078ec0ff */
[----:B------:R-:W1:Y:S01]  /*0ce0*/  LDS.U16 R37, [R37+UR4] ;  /* 0x0000000425257984 */ /* 0x000e620008000400 */
[----:B------:R-:W-:-:S05]  /*0cf0*/  LEA R35, R5, R34, 0xf ;  /* 0x0000002205237211 */ /* 0x000fca00078e78ff */
[----:B0-----:R-:W-:-:S05]  /*0d00*/  IMAD.WIDE R26, R35, 0x4, R14 ;  /* 0x00000004231a7825 */ /* 0x001fca00078e020e */
[----:B------:R-:W3:Y:S01]  /*0d10*/  LDG.E R36, desc[UR6][R26.64] ;  /* 0x000000061a247981 */ /* 0x000ee2000c1e1900 */
[----:B-1----:R-:W-:Y:S02]  /*0d20*/  HADD2.F32 R37, -RZ, R37.H0_H0 ;  /* 0x20000025ff257230 */ /* 0x002fe40000004100 */
[----:B--2---:R-:W-:-:S04]  /*0d30*/  FADD R24, R24, R23 ;  /* 0x0000001718187221 */ /* 0x004fc80000000000 */
[----:B------:R-:W-:Y:S01]  /*0d40*/  FFMA R37, -R24, UR5, R37 ;  /* 0x0000000518257c23 */ /* 0x000fe20008000125 */
[----:B------:R-:W-:-:S04]  /*0d50*/  LOP3.LUT R24, R34, 0x7f, RZ, 0xc0, !PT ;  /* 0x0000007f22187812 */ /* 0x000fc800078ec0ff */
[----:B------:R-:W-:Y:S01]  /*0d60*/  IADD3 R25, PT, PT, R3, R24, RZ ;  /* 0x0000001803197210 */ /* 0x000fe20007ffe0ff */
[----:B------:R-:W-:-:S04]  /*0d70*/  IMAD.WIDE R22, R35, 0x4, R10 ;  /* 0x0000000423167825 */ /* 0x000fc800078e020a */
[----:B------:R-:W-:-:S05]  /*0d80*/  IMAD.WIDE.U32 R24, R25, 0x2, R12 ;  /* 0x0000000219187825 */ /* 0x000fca00078e000c */
[----:B------:R-:W-:Y:S04]  /*0d90*/  STG.E.U16 desc[UR6][R24.64], RZ ;  /* 0x000000ff18007986 */ /* 0x000fe8000c101506 */
[----:B------:R-:W2:Y:S01]  /*0da0*/  LDG.E R23, desc[UR6][R22.64] ;  /* 0x0000000616177981 */ /* 0x000ea2000c1e1900 */
[----:B---3--:R-:W-:-:S04]  /*0db0*/  FMUL R36, R36, UR9 ;  /* 0x0000000924247c20 */ /* 0x008fc80008400000 */
[----:B------:R-:W-:-:S05]  /*0dc0*/  FMUL R36, R36, R37 ;  /* 0x0000002524247220 */ /* 0x000fca0000400000 */
[----:B--2---:R-:W-:-:S13]  /*0dd0*/  FSETP.GT.AND P0, PT, R23, R36, PT ;  /* 0x000000241700720b */ /* 0x004fda0003f04000 */
[----:B------:R-:W2:Y:S01]  /*0de0*/  @P0 LDG.E R35, desc[UR6][R26.64] ;  /* 0x000000061a230981 */ /* 0x000ea2000c1e1900 */
[----:B------:R-:W-:Y:S01]  /*0df0*/  @P0 LEA R37, R34, R6, 0xf ;  /* 0x0000000622250211 */ /* 0x000fe200078e78ff */
[C---:B--2---:R-:W-:Y:S01]  /*0e00*/  @P0 FADD R36, -R35.reuse, -RZ ;  /* 0x800000ff23240221 */ /* 0x044fe20000000100 */
[----:B------:R-:W-:-:S05]  /*0e10*/  @P0 FMUL R35, R35, -2 ;  /* 0xc000000023230820 */ /* 0x000fca0000400000 */
[----:B------:R-:W-:Y:S01]  /*0e20*/  @P0 F2FP.F16.F32.PACK_AB R23, RZ, R35 ;  /* 0x00000023ff17023e */ /* 0x000fe200000000ff */
[----:B------:R0:W-:Y:S01]  /*0e30*/  @P0 STG.E desc[UR6][R26.64], R36 ;  /* 0x000000241a000986 */ /* 0x0001e2000c101906 */
[----:B------:R-:W-:-:S03]  /*0e40*/  @P0 IMAD.WIDE R34, R37, 0x2, R8 ;  /* 0x0000000225220825 */ /* 0x000fc600078e0208 */
[----:B------:R-:W1:Y:S01]  /*0e50*/  @P0 LDS.U16 R37, [R0] ;  /* 0x0000000000250984 */ /* 0x000e620000000400 */
[----:B0-----:R-:W-:-:S05]  /*0e60*/  PRMT R27, R23, 0x7610, R27 ;  /* 0x00007610171b7816 */ /* 0x001fca000000001b */
[----:B------:R0:W-:Y:S04]  /*0e70*/  @P0 STG.E.U16 desc[UR6][R24.64], R27 ;  /* 0x0000001b18000986 */ /* 0x0001e8000c101506 */
[----:B------:R-:W2:Y:S01]  /*0e80*/  @P0 LDG.E.U16 R34, desc[UR6][R34.64] ;  /* 0x0000000622220981 */ /* 0x000ea2000c1e1500 */
[----:B------:R-:W-:Y:S01]  /*0e90*/  @P0 HADD2.F32 R23, -RZ, R23.H0_H0 ;  /* 0x20000017ff170230 */ /* 0x000fe20000004100 */
[----:B------:R-:W-:Y:S01]  /*0ea0*/  IADD3 R36, PT, PT, R2, 0x5, RZ ;  /* 0x0000000502247810 */ /* 0x000fe20007ffe0ff */
[----:B--2---:R-:W-:-:S05]  /*0eb0*/  @P0 HADD2.F32 R22, -RZ, R34.H0_H0 ;  /* 0x20000022ff160230 */ /* 0x004fca0000004100 */
[----:B------:R-:W-:-:S05]  /*0ec0*/  @P0 FMUL R22, R22, R23 ;  /* 0x0000001716160220 */ /* 0x000fca0000400000 */
[----:B------:R-:W-:-:S05]  /*0ed0*/  @P0 F2FP.F16.F32.PACK_AB R22, RZ, R22 ;  /* 0x00000016ff16023e */ /* 0x000fca00000000ff */
[----:B-1----:R-:W-:-:S05]  /*0ee0*/  @P0 HADD2 R22, R37.H0_H0, R22.H0_H0 ;  /* 0x2000001625160230 */ /* 0x002fca0000000800 */
[----:B------:R-:W-:-:S05]  /*0ef0*/  PRMT R35, R22, 0x7610, R35 ;  /* 0x0000761016237816 */ /* 0x000fca0000000023 */
[----:B------:R-:W-:Y:S01]  /*0f00*/  @P0 STS.U16 [R0], R35 ;  /* 0x0000002300000388 */ /* 0x000fe20000000400 */
[----:B------:R-:W-:Y:S01]  /*0f10*/  BAR.SYNC.DEFER_BLOCKING 0x0 ;  /* 0x0000000000007b1d */ /* 0x000fe20000010000 */
[----:B------:R-:W-:-:S04]  /*0f20*/  LOP3.LUT R22, R36, 0x7f, RZ, 0xc0, !PT ;  /* 0x0000007f24167812 */ /* 0x000fc800078ec0ff */
[----:B------:R-:W-:-:S05]  /*0f30*/  IADD3 R23, PT, PT, R3, R22, RZ ;  /* 0x0000001603177210 */ /* 0x000fca0007ffe0ff */
[----:B------:R-:W-:Y:S01]  /*0f40*/  IMAD.WIDE.U32 R22, R23, 0x2, R12 ;  /* 0x0000000217167825 */ /* 0x000fe200078e000c */
[----:B0-----:R-:W2:Y:S04]  /*0f50*/  LDG.E R25, desc[UR6][R18.64+0x14] ;  /* 0x0000140612197981 */ /* 0x001ea8000c1e1900 */
        /* <DEDUP_REMOVED lines=2295> */
[----:B-1----:R-:W-:Y:S02]  /*9ed0*/  PRMT R23, R24, 0x7610, R23 ;  /* 0x0000761018177816 */ /* 0x002fe40000000017 */
[----:B------:R-:W-:-:S03]  /*9ee0*/  IADD3 R25, PT, PT, R32, 0x3e, RZ ;  /* 0x0000003e20197810 */ /* 0x000fc60007ffe0ff */
[----:B------:R0:W-:Y:S01]  /*9ef0*/  @P0 STS.U16 [R0], R23 ;  /* 0x0000001700000388 */ /* 0x0001e20000000400 */
[----:B------:R-:W-:-:S04]  /*9f00*/  LOP3.LUT R25, R25, 0x7e, RZ, 0xc0, !PT ;  /* 0x0000007e19197812 */ /* 0x000fc800078ec0ff */
[----:B------:R-:W-:-:S04]  /*9f10*/  IADD3 R34, PT, PT, R25, R4, RZ ;  /* 0x0000000419227210 */ /* 0x000fc80007ffe0ff */
[-C--:B------:R-:W-:Y:S02]  /*9f20*/  IADD3 R27, PT, PT, R33, R34.reuse, RZ ;  /* 0x00000022211b7210 */ /* 0x080fe40007ffe0ff */
[----:B------:R-:W-:-:S03]  /*9f30*/  IADD3 R25, PT, PT, R7, R34, RZ ;  /* 0x0000002207197210 */ /* 0x000fc60007ffe0ff */
        /* <DEDUP_REMOVED lines=26> */
[----:B------:R-:W-:-:S04]  /*a0e0*/  @P0 FMUL R35, R35, -2 ;  /* 0xc000000023230820 */ /* 0x000fc80000400000 */
[----:B------:R0:W-:Y:S02]  /*a0f0*/  @P0 STG.E desc[UR6][R22.64], R36 ;  /* 0x0000002416000986 */ /* 0x0001e4000c101906 */
[----:B0-----:R-:W-:Y:S01]  /*a100*/  @P0 F2FP.F16.F32.PACK_AB R23, RZ, R35 ;  /* 0x00000023ff17023e */ /* 0x001fe200000000ff */
[----:B------:R-:W-:Y:S02]  /*a110*/  @P0 IMAD.WIDE R34, R37, 0x2, R8 ;  /* 0x0000000225220825 */ /* 0x000fe400078e0208 */
[----:B------:R-:W0:Y:S04]  /*a120*/  @P0 LDS.U16 R37, [R0] ;  /* 0x0000000000250984 */ /* 0x000e280000000400 */
[----:B------:R1:W-:Y:S04]  /*a130*/  @P0 STG.E.U16 desc[UR6][R24.64], R23 ;  /* 0x0000001718000986 */ /* 0x0003e8000c101506 */
[----:B------:R-:W2:Y:S01]  /*a140*/  @P0 LDG.E.U16 R34, desc[UR6][R34.64] ;  /* 0x0000000622220981 */ /* 0x000ea2000c1e1500 */
[----:B------:R-:W-:Y:S01]  /*a150*/  @P0 HADD2.F32 R27, -RZ, R23.H0_H0 ;  /* 0x20000017ff1b0230 */ /* 0x000fe20000004100 */
[----:B------:R-:W-:-:S04]  /*a160*/  IADD3 R2, PT, PT, R2, 0x3f, RZ ;  /* 0x0000003f02027810 */ /* 0x000fc80007ffe0ff */
[----:B------:R-:W-:-:S04]  /*a170*/  LOP3.LUT R22, R2, 0x7f, RZ, 0xc0, !PT ;  /* 0x0000007f02167812 */ /* 0x000fc800078ec0ff */
[----:B-1----:R-:W-:-:S05]  /*a180*/  IADD3 R23, PT, PT, R3, R22, RZ ;  /* 0x0000001603177210 */ /* 0x002fca0007ffe0ff */
[----:B------:R-:W-:-:S04]  /*a190*/  IMAD.WIDE.U32 R22, R23, 0x2, R12 ;  /* 0x0000000217167825 */ /* 0x000fc800078e000c */
[----:B--2---:R-:W-:-:S05]  /*a1a0*/  @P0 HADD2.F32 R26, -RZ, R34.H0_H0 ;  /* 0x20000022ff1a0230 */ /* 0x004fca0000004100 */
[----:B------:R-:W-:-:S05]  /*a1b0*/  @P0 FMUL R26, R26, R27 ;  /* 0x0000001b1a1a0220 */ /* 0x000fca0000400000 */
[----:B------:R-:W-:-:S05]  /*a1c0*/  @P0 F2FP.F16.F32.PACK_AB R26, RZ, R26 ;  /* 0x0000001aff1a023e */ /* 0x000fca00000000ff */
[----:B0-----:R-:W-:-:S05]  /*a1d0*/  @P0 HADD2 R26, R37.H0_H0, R26.H0_H0 ;  /* 0x2000001a251a0230 */ /* 0x001fca0000000800 */
[----:B------:R-:W-:Y:S01]  /*a1e0*/  @P0 STS.U16 [R0], R26 ;  /* 0x0000001a00000388 */ /* 0x000fe20000000400 */
[----:B------:R-:W-:Y:S06]  /*a1f0*/  BAR.SYNC.DEFER_BLOCKING 0x0 ;  /* 0x0000000000007b1d */ /* 0x000fec0000010000 */
        /* <DEDUP_REMOVED lines=28> */
[----:B------:R-:W-:-:S05]  /*a3c0*/  PRMT R17, R21, 0x7610, R17 ;  /* 0x0000761015117816 */ /* 0x000fca0000000011 */
[----:B------:R0:W-:Y:S01]  /*a3d0*/  @P0 STS.U16 [R0], R17 ;  /* 0x0000001100000388 */ /* 0x0001e20000000400 */
[----:B------:R-:W-:-:S04]  /*a3e0*/  LOP3.LUT R19, R32, 0x40, RZ, 0xc, !PT ;  /* 0x0000004020137812 */ /* 0x000fc800078e0cff */
[----:B------:R-:W-:-:S04]  /*a3f0*/  IADD3 R2, PT, PT, R19, R4, RZ ;  /* 0x0000000413027210 */ /* 0x000fc80007ffe0ff */
[-C--:B-1----:R-:W-:Y:S02]  /*a400*/  IADD3 R23, PT, PT, R33, R2.reuse, RZ ;  /* 0x0000000221177210 */ /* 0x082fe40007ffe0ff */
[-C--:B------:R-:W-:Y:S02]  /*a410*/  IADD3 R21, PT, PT, R7, R2.reuse, RZ ;  /* 0x0000000207157210 */ /* 0x080fe40007ffe0ff */
[----:B------:R-:W-:Y:S01]  /*a420*/  LEA R25, R5, R2, 0xf ;  /* 0x0000000205197211 */ /* 0x000fe200078e78ff */
[--C-:B------:R-:W-:Y:S01]  /*a430*/  IMAD.WIDE R22, R23, 0x4, R14.reuse ;  /* 0x0000000417167825 */ /* 0x100fe200078e020e */
[----:B------:R-:W-:Y:S03]  /*a440*/  BAR.SYNC.DEFER_BLOCKING 0x0 ;  /* 0x0000000000007b1d */ /* 0x000fe60000010000 */
[----:B------:R-:W-:Y:S01]  /*a450*/  IMAD.WIDE R20, R21, 0x4, R14 ;  /* 0x0000000415147825 */ /* 0x000fe200078e020e */
[----:B------:R-:W-:-:S03]  /*a460*/  LOP3.LUT R18, R2, 0x7f, RZ, 0xc0, !PT ;  /* 0x0000007f02127812 */ /* 0x000fc600078ec0ff */
[----:B0-----:R-:W-:Y:S01]  /*a470*/  IMAD.WIDE R16, R25, 0x4, R14 ;  /* 0x0000000419107825 */ /* 0x001fe200078e020e */
[----:B------:R-:W-:-:S03]  /*a480*/  IADD3 R19, PT, PT, R3, R18, RZ ;  /* 0x0000001203137210 */ /* 0x000fc60007ffe0ff */
[----:B------:R-:W-:-:S04]  /*a490*/  IMAD.WIDE R24, R25, 0x4, R10 ;  /* 0x0000000419187825 */ /* 0x000fc800078e020a */
[----:B------:R-:W-:Y:S01]  /*a4a0*/  IMAD.WIDE.U32 R18, R19, 0x2, R12 ;  /* 0x0000000213127825 */ /* 0x000fe200078e000c */
[----:B------:R0:W2:Y:S04]  /*a4b0*/  LDG.E R23, desc[UR6][R22.64] ;  /* 0x0000000616177981 */ /* 0x0000a8000c1e1900 */
        /* <DEDUP_REMOVED lines=25> */
[----:B------:R-:W-:Y:S01]  /*a650*/  IADD3 R22, PT, PT, R32, 0x41, RZ ;  /* 0x0000004120167810 */ /* 0x000fe20007ffe0ff */
[----:B---3--:R-:W-:-:S05]  /*a660*/  @P0 HADD2.F32 R2, -RZ, R20.H0_H0 ;  /* 0x20000014ff020230 */ /* 0x008fca0000004100 */
[----:B------:R-:W-:-:S05]  /*a670*/  @P0 FMUL R2, R2, R23 ;  /* 0x0000001702020220 */ /* 0x000fca0000400000 */
[----:B------:R-:W-:-:S05]  /*a680*/  @P0 F2FP.F16.F32.PACK_AB R2, RZ, R2 ;  /* 0x00000002ff02023e */ /* 0x000fca00000000ff */
[----:B0-----:R-:W-:-:S05]  /*a690*/  @P0 HADD2 R25, R25.H0_H0, R2.H0_H0 ;  /* 0x2000000219190230 */ /* 0x001fca0000000800 */
[----:B------:R0:W-:Y:S01]  /*a6a0*/  @P0 STS.U16 [R0], R25 ;  /* 0x0000001900000388 */ /* 0x0001e20000000400 */
[----:B------:R-:W-:-:S04]  /*a6b0*/  LOP3.LUT R23, R22, 0x41, RZ, 0xc0, !PT ;  /* 0x0000004116177812 */ /* 0x000fc800078ec0ff */
[----:B------:R-:W-:-:S04]  /*a6c0*/  IADD3 R2, PT, PT, R23, R4, RZ ;  /* 0x0000000417027210 */ /* 0x000fc80007ffe0ff */
[-C--:B-1----:R-:W-:Y:S02]  /*a6d0*/  IADD3 R17, PT, PT, R33, R2.reuse, RZ ;  /* 0x0000000221117210 */ /* 0x082fe40007ffe0ff */
[-C--:B--2---:R-:W-:Y:S02]  /*a6e0*/  IADD3 R19, PT, PT, R7, R2.reuse, RZ ;  /* 0x0000000207137210 */ /* 0x084fe40007ffe0ff */
[----:B------:R-:W-:Y:S01]  /*a6f0*/  LEA R23, R5, R2, 0xf ;  /* 0x0000000205177211 */ /* 0x000fe200078e78ff */
[--C-:B------:R-:W-:Y:S01]  /*a700*/  IMAD.WIDE R16, R17, 0x4, R14.reuse ;  /* 0x0000000411107825 */ /* 0x100fe200078e020e */
[----:B------:R-:W-:Y:S03]  /*a710*/  BAR.SYNC.DEFER_BLOCKING 0x0 ;  /* 0x0000000000007b1d */ /* 0x000fe60000010000 */
[----:B------:R-:W-:Y:S01]  /*a720*/  IMAD.WIDE R18, R19, 0x4, R14 ;  /* 0x0000000413127825 */ /* 0x000fe200078e020e */
[----:B------:R-:W-:-:S03]  /*a730*/  LOP3.LUT R22, R2, 0x7f, RZ, 0xc0, !PT ;  /* 0x0000007f02167812 */ /* 0x000fc600078ec0ff */
[----:B------:R-:W-:Y:S01]  /*a740*/  IMAD.WIDE R20, R23, 0x4, R14 ;  /* 0x0000000417147825 */ /* 0x000fe200078e020e */
[----:B------:R-:W-:-:S03]  /*a750*/  IADD3 R27, PT, PT, R3, R22, RZ ;  /* 0x00000016031b7210 */ /* 0x000fc60007ffe0ff */
[----:B------:R-:W-:-:S04]  /*a760*/  IMAD.WIDE R22, R23, 0x4, R10 ;  /* 0x0000000417167825 */ /* 0x000fc800078e020a */
[----:B------:R-:W-:Y:S01]  /*a770*/  IMAD.WIDE.U32 R26, R27, 0x2, R12 ;  /* 0x000000021b1a7825 */ /* 0x000fe200078e000c */
[----:B------:R-:W2:Y:S04]  /*a780*/  LDG.E R29, desc[UR6][R16.64] ;  /* 0x00000006101d7981 */ /* 0x000ea8000c1e1900 */
[----:B------:R-:W2:Y:S04]  /*a790*/  LDG.E R30, desc[UR6][R18.64] ;  /* 0x00000006121e7981 */ /* 0x000ea8000c1e1900 */
[----:B------:R-:W3:Y:S04]  /*a7a0*/  LDG.E R24, desc[UR6][R20.64] ;  /* 0x0000000614187981 */ /* 0x000ee8000c1e1900 */
[----:B------:R-:W-:Y:S04]  /*a7b0*/  STG.E.U16 desc[UR6][R26.64], RZ ;  /* 0x000000ff1a007986 */ /* 0x000fe8000c101506 */
[----:B0-----:R-:W4:Y:S01]  /*a7c0*/  LDG.E R25, desc[UR6][R22.64] ;  /* 0x0000000616197981 */ /* 0x001f22000c1e1900 */
        /* <DEDUP_REMOVED lines=10> */
[----:B------:R-:W-:-:S03]  /*a870*/  LEA R25, R2, R6, 0xf ;  /* 0x0000000602197211 */ /* 0x000fc600078e78ff */
[----:B------:R-:W0:Y:S01]  /*a880*/  @P0 LDS.U16 R31, [R0] ;  /* 0x00000000001f0984 */ /* 0x000e220000000400 */
[C---:B--2---:R-:W-:Y:S01]  /*a890*/  @P0 FMUL R29, R24.reuse, -2 ;  /* 0xc0000000181d0820 */ /* 0x044fe20000400000 */
[----:B------:R-:W-:-:S04]  /*a8a0*/  @P0 FADD R35, -R24, -RZ ;  /* 0x800000ff18230221 */ /* 0x000fc80000000100 */
[----:B------:R-:W-:Y:S01]  /*a8b0*/  @P0 F2FP.F16.F32.PACK_AB R29, RZ, R29 ;  /* 0x0000001dff1d023e */ /* 0x000fe200000000ff */
[----:B------:R-:W-:-:S03]  /*a8c0*/  IMAD.WIDE R24, R25, 0x2, R8 ;  /* 0x0000000219187825 */ /* 0x000fc600078e0208 */
        /* <DEDUP_REMOVED lines=903> */
[----:B------:R-:W-:Y:S01]  /*e140*/  BAR.SYNC.DEFER_BLOCKING 0x0 ;  /* 0x0000000000007b1d */ /* 0x000fe20000010000 */
[----:B------:R-:W-:-:S04]  /*e150*/  LOP3.LUT R29, R29, 0x58, RZ, 0xc0, !PT ;  /* 0x000000581d1d7812 */ /* 0x000fc800078ec0ff */
[----:B------:R-:W-:-:S04]  /*e160*/  IADD3 R34, PT, PT, R29, R4, RZ ;  /* 0x000000041d227210 */ /* 0x000fc80007ffe0ff */
[-C--:B------:R-:W-:Y:S02]  /*e170*/  IADD3 R29, PT, PT, R33, R34.reuse, RZ ;  /* 0x00000022211d7210 */ /* 0x080fe40007ffe0ff */
[----:B-1----:R-:W-:-:S03]  /*e180*/  IADD3 R27, PT, PT, R7, R34, RZ ;  /* 0x00000022071b7210 */ /* 0x002fc60007ffe0ff */
[----:B------:R-:W-:-:S04]  /*e190*/  IMAD.WIDE R28, R29, 0x4, R14 ;  /* 0x000000041d1c7825 */ /* 0x000fc800078e020e */
[----:B------:R-:W-:Y:S02]  /*e1a0*/  IMAD.WIDE R26, R27, 0x4, R14 ;  /* 0x000000041b1a7825 */ /* 0x000fe400078e020e */
        /* <DEDUP_REMOVED lines=479> */
[----:B------:R-:W-:Y:S01]  /*ffa0*/  BAR.SYNC.DEFER_BLOCKING 0x0 ;  /* 0x0000000000007b1d */ /* 0x000fe20000010000 */
[----:B------:R-:W-:-:S04]  /*ffb0*/  LOP3.LUT R29, R29, 0x64, RZ, 0xc0, !PT ;  /* 0x000000641d1d7812 */ /* 0x000fc800078ec0ff */
[----:B------:R-:W-:-:S04]  /*ffc0*/  IADD3 R34, PT, PT, R29, R4, RZ ;  /* 0x000000041d227210 */ /* 0x000fc80007ffe0ff */
[-C--:B------:R-:W-:Y:S02]  /*ffd0*/  IADD3 R29, PT, PT, R33, R34.reuse, RZ ;  /* 0x00000022211d7210 */ /* 0x080fe40007ffe0ff */
[----:B------:R-:W-:-:S03]  /*ffe0*/  IADD3 R27, PT, PT, R7, R34, RZ ;  /* 0x00000022071b7210 */ /* 0x000fc60007ffe0ff */
[----:B------:R-:W-:-:S04]  /*fff0*/  IMAD.WIDE R28, R29, 0x4, R14 ;  /* 0x000000041d1c7825 */ /* 0x000fc800078e020e */
[----:B------:R-:W-:Y:S02]  /*10000*/  IMAD.WIDE R26, R27, 0x4, R14 ;  /* 0x000000041b1a7825 */ /* 0x000fe400078e020e */
[----:B------:R-:W2:Y:S04]  /*10010*/  LDG.E R28, desc[UR6][R28.64] ;  /* 0x000000061c1c7981 */ /* 0x000ea8000c1e1900 */
[----:B------:R-:W2:Y:S01]  /*10020*/  LDG.E R27, desc[UR6][R26.64] ;  /* 0x000000061a1b7981 */ /* 0x000ea2000c1e1900 */
[----:B------:R-:W-:Y:S02]  /*10030*/  SHF.L.U32 R37, R34, 0x1, RZ ;  /* 0x0000000122257819 */ /* 0x000fe400000006ff */
[----:B------:R-:W-:Y:S02]  /*10040*/  LEA R35, R5, R34, 0xf ;  /* 0x0000002205237211 */ /* 0x000fe400078e78ff */
[----:B------:R-:W-:-:S03]  /*10050*/  LOP3.LUT R37, R37, 0xfe, RZ, 0xc0, !PT ;  /* 0x000000fe25257812 */ /* 0x000fc600078ec0ff */
[----:B0-----:R-:W-:-:S03]  /*10060*/  IMAD.WIDE R30, R35, 0x4, R14 ;  /* 0x00000004231e7825 */ /* 0x001fc600078e020e */
[----:B------:R-:W0:Y:S04]  /*10070*/  LDS.U16 R37, [R37+UR4] ;  /* 0x0000000425257984 */ /* 0x000e280008000400 */
[----:B------:R-:W3:Y:S01]  /*10080*/  LDG.E R36, desc[UR6][R30.64] ;  /* 0x000000061e247981 */ /* 0x000ee2000c1e1900 */
[----:B0-----:R-:W-:Y:S02]  /*10090*/  HADD2.F32 R37, -RZ, R37.H0_H0 ;  /* 0x20000025ff257230 */ /* 0x001fe40000004100 */
[----:B--2---:R-:W-:Y:S01]  /*100a0*/  FADD R28, R28, R27 ;  /* 0x0000001b1c1c7221 */ /* 0x004fe20000000000 */
[----:B------:R-:W-:-:S04]  /*100b0*/  IMAD.WIDE R26, R35, 0x4, R10 ;  /* 0x00000004231a7825 */ /* 0x000fc800078e020a */
[----:B------:R-:W-:Y:S01]  /*100c0*/  FFMA R37, -R28, UR5, R37 ;  /* 0x000000051c257c23 */ /* 0x000fe20008000125 */
[----:B------:R-:W-:-:S04]  /*100d0*/  LOP3.LUT R28, R34, 0x7f, RZ, 0xc0, !PT ;  /* 0x0000007f221c7812 */ /* 0x000fc800078ec0ff */
[----:B------:R-:W-:-:S05]  /*100e0*/  IADD3 R29, PT, PT, R3, R28, RZ ;  /* 0x0000001c031d7210 */ /* 0x000fca0007ffe0ff */
[----:B------:R-:W-:-:S04]  /*100f0*/  IMAD.WIDE.U32 R28, R29, 0x2, R12 ;  /* 0x000000021d1c7825 */ /* 0x000fc800078e000c */
[----:B---3--:R-:W-:Y:S01]  /*10100*/  FMUL R36, R36, UR9 ;  /* 0x0000000924247c20 */ /* 0x008fe20008400000 */
[----:B------:R-:W-:Y:S03]  /*10110*/  STG.E.U16 desc[UR6][R28.64], RZ ;  /* 0x000000ff1c007986 */ /* 0x000fe6000c101506 */
[----:B------:R-:W-:Y:S01]  /*10120*/  FMUL R36, R36, R37 ;  /* 0x0000002524247220 */ /* 0x000fe20000400000 */
[----:B------:R-:W2:Y:S04]  /*10130*/  LDG.E R27, desc[UR6][R26.64] ;  /* 0x000000061a1b7981 */ /* 0x000ea8000c1e1900 */
[----:B--2---:R-:W-:-:S13]  /*10140*/  FSETP.GT.AND P0, PT, R27, R36, PT ;  /* 0x000000241b00720b */ /* 0x004fda0003f04000 */
[----:B------:R-:W2:Y:S01]  /*10150*/  @P0 LDG.E R35, desc[UR6][R30.64] ;  /* 0x000000061e230981 */ /* 0x000ea2000c1e1900 */
[----:B------:R-:W-:Y:S01]  /*10160*/  @P0 LEA R37, R34, R6, 0xf ;  /* 0x0000000622250211 */ /* 0x000fe200078e78ff */
[C---:B--2---:R-:W-:Y:S01]  /*10170*/  @P0 FADD R36, -R35.reuse, -RZ ;  /* 0x800000ff23240221 */ /* 0x044fe20000000100 */
[----:B------:R-:W-:-:S04]  /*10180*/  @P0 FMUL R35, R35, -2 ;  /* 0xc000000023230820 */ /* 0x000fc80000400000 */
[----:B------:R0:W-:Y:S01]  /*10190*/  @P0 STG.E desc[UR6][R30.64], R36 ;  /* 0x000000241e000986 */ /* 0x0001e2000c101906 */
[----:B------:R-:W-:Y:S01]  /*101a0*/  @P0 F2FP.F16.F32.PACK_AB R27, RZ, R35 ;  /* 0x00000023ff1b023e */ /* 0x000fe200000000ff */
[----:B------:R-:W-:Y:S02]  /*101b0*/  @P0 IMAD.WIDE R34, R37, 0x2, R8 ;  /* 0x0000000225220825 */ /* 0x000fe400078e0208 */
        /* <DEDUP_REMOVED lines=34> */
[----:B------:R-:W-:Y:S01]  /*103e0*/  @P0 F2FP.F16.F32.PACK_AB R29, RZ, R29 ;  /* 0x0000001dff1d023e */ /* 0x000fe200000000ff */
[----:B------:R-:W-:Y:S03]  /*103f0*/  @P0 STG.E desc[UR6][R20.64+0x90], R35 ;  /* 0x0000902314000986 */ /* 0x000fe6000c101906 */
[----:B------:R-:W-:-:S05]  /*10400*/  PRMT R30, R29, 0x7610, R30 ;  /* 0x000076101d1e7816 */ /* 0x000fca000000001e */
[----:B------:R1:W-:Y:S04]  /*10410*/  @P0 STG.E.U16 desc[UR6][R26.64], R30 ;  /* 0x0000001e1a000986 */ /* 0x0003e8000c101506 */
[----:B------:R-:W2:Y:S01]  /*10420*/  @P0 LDG.E.U16 R28, desc[UR6][R24.64+0x240000] ;  /* 0x24000006181c0981 */ /* 0x000ea2000c1e1500 */
[----:B------:R-:W-:Y:S02]  /*10430*/  @P0 HADD2.F32 R29, -RZ, R29.H0_H0 ;  /* 0x2000001dff1d0230 */ /* 0x000fe40000004100 */
[----:B--2---:R-:W-:-:S05]  /*10440*/  @P0 HADD2.F32 R28, -RZ, R28.H0_H0 ;  /* 0x2000001cff1c0230 */ /* 0x004fca0000004100 */
[----:B------:R-:W-:Y:S01]  /*10450*/  @P0 FMUL R28, R28, R29 ;  /* 0x0000001d1c1c0220 */ /* 0x000fe20000400000 */
[----:B------:R-:W-:-:S04]  /*10460*/  IADD3 R29, PT, PT, R32, 0x66, RZ ;  /* 0x00000066201d7810 */ /* 0x000fc80007ffe0ff */
[----:B------:R-:W-:Y:S02]  /*10470*/  @P0 F2FP.F16.F32.PACK_AB R28, RZ, R28 ;  /* 0x0000001cff1c023e */ /* 0x000fe400000000ff */
[----:B------:R-:W-:-:S03]  /*10480*/  LOP3.LUT R29, R29, 0x66, RZ, 0xc0, !PT ;  /* 0x000000661d1d7812 */ /* 0x000fc600078ec0ff */
[----:B0-----:R-:W-:Y:S01]  /*10490*/  @P0 HADD2 R28, R31.H0_H0, R28.H0_H0 ;  /* 0x2000001c1f1c0230 */ /* 0x001fe20000000800 */
[----:B------:R-:W-:-:S04]  /*104a0*/  IADD3 R34, PT, PT, R29, R4, RZ ;  /* 0x000000041d227210 */ /* 0x000fc80007ffe0ff */
[----:B------:R-:W-:Y:S02]  /*104b0*/  PRMT R31, R28, 0x7610, R31 ;  /* 0x000076101c1f7816 */ /* 0x000fe4000000001f */
[-C--:B------:R-:W-:Y:S02]  /*104c0*/  IADD3 R29, PT, PT, R33, R34.reuse, RZ ;  /* 0x00000022211d7210 */ /* 0x080fe40007ffe0ff */
[----:B-1----:R-:W-:Y:S01]  /*104d0*/  IADD3 R27, PT, PT, R7, R34, RZ ;  /* 0x00000022071b7210 */ /* 0x002fe20007ffe0ff */
[----:B------:R0:W-:Y:S02]  /*104e0*/  @P0 STS.U16 [R0], R31 ;  /* 0x0000001f00000388 */ /* 0x0001e40000000400 */
[--C-:B------:R-:W-:Y:S01]  /*104f0*/  IMAD.WIDE R28, R29, 0x4, R14.reuse ;  /* 0x000000041d1c7825 */ /* 0x100fe200078e020e */
[----:B------:R-:W-:Y:S03]  /*10500*/  BAR.SYNC.DEFER_BLOCKING 0x0 ;  /* 0x0000000000007b1d */ /* 0x000fe60000010000 */
[----:B------:R-:W-:-:S03]  /*10510*/  IMAD.WIDE R26, R27, 0x4, R14 ;  /* 0x000000041b1a7825 */ /* 0x000fc600078e020e */
        /* <DEDUP_REMOVED lines=884> */
[----:B-1----:R-:W-:Y:S02]  /*13c60*/  PRMT R27, R28, 0x7610, R27 ;  /* 0x000076101c1b7816 */ /* 0x002fe4000000001b */
[-C--:B------:R-:W-:Y:S02]  /*13c70*/  IADD3 R31, PT, PT, R33, R34.reuse, RZ ;  /* 0x00000022211f7210 */ /* 0x080fe40007ffe0ff */
[----:B------:R-:W-:Y:S01]  /*13c80*/  IADD3 R29, PT, PT, R7, R34, RZ ;  /* 0x00000022071d7210 */ /* 0x000fe20007ffe0ff */
        /* <DEDUP_REMOVED lines=13> */
[----:B--2---:R-:W-:-:S04]  /*13d60*/  FADD R30, R30, R29 ;  /* 0x0000001d1e1e7221 */ /* 0x004fc80000000000 */
[----:B------:R-:W-:Y:S01]  /*13d70*/  FFMA R37, -R30, UR5, R37 ;  /* 0x000000051e257c23 */ /* 0x000fe20008000125 */
[----:B------:R-:W-:-:S04]  /*13d80*/  LOP3.LUT R30, R34, 0x7f, RZ, 0xc0, !PT ;  /* 0x0000007f221e7812 */ /* 0x000fc800078ec0ff */
[----:B------:R-:W-:Y:S01]  /*13d90*/  IADD3 R29, PT, PT, R3, R30, RZ ;  /* 0x0000001e031d7210 */ /* 0x000fe20007ffe0ff */
[----:B------:R-:W-:-:S04]  /*13da0*/  IMAD.WIDE R30, R35, 0x4, R10 ;  /* 0x00000004231e7825 */ /* 0x000fc800078e020a */
        /* <DEDUP_REMOVED lines=25> */
[----:B------:R-:W-:-:S05]  /*13f40*/  PRMT R35, R30, 0x7610, R35 ;  /* 0x000076101e237816 */ /* 0x000fca0000000023 */
        /* <DEDUP_REMOVED lines=25> */
[----:B------:R-:W-:Y:S01]  /*140e0*/  @P0 HADD2.F32 R29, -RZ, R29.H0_H0 ;  /* 0x2000001dff1d0230 */ /* 0x000fe20000004100 */
[----:B------:R-:W-:Y:S01]  /*140f0*/  IADD3 R32, PT, PT, R32, 0x7e, RZ ;  /* 0x0000007e20207810 */ /* 0x000fe20007ffe0ff */
[----:B--2---:R-:W-:-:S05]  /*14100*/  @P0 HADD2.F32 R28, -RZ, R28.H0_H0 ;  /* 0x2000001cff1c0230 */ /* 0x004fca0000004100 */
[----:B------:R-:W-:Y:S01]  /*14110*/  @P0 FMUL R28, R28, R29 ;  /* 0x0000001d1c1c0220 */ /* 0x000fe20000400000 */
[----:B------:R-:W-:-:S04]  /*14120*/  LOP3.LUT R29, R32, 0x7e, RZ, 0xc0, !PT ;  /* 0x0000007e201d7812 */ /* 0x000fc800078ec0ff */
[----:B------:R-:W-:-:S05]  /*14130*/  @P0 F2FP.F16.F32.PACK_AB R28, RZ, R28 ;  /* 0x0000001cff1c023e */ /* 0x000fca00000000ff */
[----:B0-----:R-:W-:Y:S01]  /*14140*/  @P0 HADD2 R31, R31.H0_H0, R28.H0_H0 ;  /* 0x2000001c1f1f0230 */ /* 0x001fe20000000800 */
[----:B------:R-:W-:-:S04]  /*14150*/  IADD3 R28, PT, PT, R29, R4, RZ ;  /* 0x000000041d1c7210 */ /* 0x000fc80007ffe0ff */
[----:B------:R-:W-:Y:S02]  /*14160*/  PRMT R32, R31, 0x7610, R32 ;  /* 0x000076101f207816 */ /* 0x000fe40000000020 */
[-C--:B------:R-:W-:Y:S02]  /*14170*/  IADD3 R31, PT, PT, R7, R28.reuse, RZ ;  /* 0x0000001c071f7210 */ /* 0x080fe40007ffe0ff */
[-C--:B------:R-:W-:Y:S01]  /*14180*/  IADD3 R33, PT, PT, R33, R28.reuse, RZ ;  /* 0x0000001c21217210 */ /* 0x080fe20007ffe0ff */
[----:B------:R-:W-:Y:S01]  /*14190*/  @P0 STS.U16 [R0], R32 ;  /* 0x0000002000000388 */ /* 0x000fe20000000400 */
[----:B------:R-:W-:Y:S01]  /*141a0*/  LEA R7, R5, R28, 0xf ;  /* 0x0000001c05077211 */ /* 0x000fe200078e78ff */
[--C-:B-1----:R-:W-:Y:S01]  /*141b0*/  IMAD.WIDE R30, R31, 0x4, R14.reuse ;  /* 0x000000041f1e7825 */ /* 0x102fe200078e020e */
[----:B------:R-:W-:Y:S01]  /*141c0*/  LOP3.LUT R26, R28, 0x7f, RZ, 0xc0, !PT ;  /* 0x0000007f1c1a7812 */ /* 0x000fe200078ec0ff */
[----:B------:R-:W-:Y:S02]  /*141d0*/  BAR.SYNC.DEFER_BLOCKING 0x0 ;  /* 0x0000000000007b1d */ /* 0x000fe40000010000 */
[----:B------:R-:W-:Y:S01]  /*141e0*/  IMAD.WIDE R4, R33, 0x4, R14 ;  /* 0x0000000421047825 */ /* 0x000fe200078e020e */
[----:B------:R-:W-:-:S03]  /*141f0*/  IADD3 R27, PT, PT, R3, R26, RZ ;  /* 0x0000001a031b7210 */ /* 0x000fc60007ffe0ff */
[----:B------:R-:W-:-:S04]  /*14200*/  IMAD.WIDE R14, R7, 0x4, R14 ;  /* 0x00000004070e7825 */ /* 0x000fc800078e020e */
[----:B------:R-:W-:-:S04]  /*14210*/  IMAD.WIDE.U32 R26, R27, 0x2, R12 ;  /* 0x000000021b1a7825 */ /* 0x000fc800078e000c */
[----:B------:R-:W-:Y:S01]  /*14220*/  IMAD.WIDE R10, R7, 0x4, R10 ;  /* 0x00000004070a7825 */ /* 0x000fe200078e020a */
        /* <DEDUP_REMOVED lines=16> */
[----:B------:R-:W0:Y:S02]  /*14330*/  @P0 LDS.U16 R7, [R0] ;  /* 0x0000000000070984 */ /* 0x000e240000000400 */
[----:B------:R-:W-:-:S04]  /*14340*/  @P0 IMAD.WIDE R8, R11, 0x2, R8 ;  /* 0x000000020b080825 */ /* 0x000fc800078e0208 */
[C---:B--2---:R-:W-:Y:S01]  /*14350*/  @P0 FMUL R5, R4.reuse, -2 ;  /* 0xc000000004050820 */ /* 0x044fe20000400000 */
[----:B------:R-:W-:-:S04]  /*14360*/  @P0 FADD R29, -R4, -RZ ;  /* 0x800000ff041d0221 */ /* 0x000fc80000000100 */
[----:B------:R-:W-:Y:S01]  /*14370*/  @P0 F2FP.F16.F32.PACK_AB R5, RZ, R5 ;  /* 0x00000005ff05023e */ /* 0x000fe200000000ff */
[----:B------:R-:W-:Y:S03]  /*14380*/  @P0 STG.E desc[UR6][R14.64], R29 ;  /* 0x0000001d0e000986 */ /* 0x000fe6000c101906 */
[----:B------:R-:W-:-:S05]  /*14390*/  PRMT R6, R5, 0x7610, R6 ;  /* 0x0000761005067816 */ /* 0x000fca0000000006 */
[----:B------:R-:W-:Y:S04]  /*143a0*/  @P0 STG.E.U16 desc[UR6][R26.64], R6 ;  /* 0x000000061a000986 */ /* 0x000fe8000c101506 */
[----:B------:R-:W2:Y:S01]  /*143b0*/  @P0 LDG.E.U16 R8, desc[UR6][R8.64] ;  /* 0x0000000608080981 */ /* 0x000ea2000c1e1500 */
[----:B------:R-:W-:Y:S01]  /*143c0*/  @P0 HADD2.F32 R5, -RZ, R5.H0_H0 ;  /* 0x20000005ff050230 */ /* 0x000fe20000004100 */
[----:B------:R-:W-:Y:S01]  /*143d0*/  IADD3 R2, PT, PT, R2, 0x3e, RZ ;  /* 0x0000003e02027810 */ /* 0x000fe20007ffe0ff */
[----:B--2---:R-:W-:-:S05]  /*143e0*/  @P0 HADD2.F32 R4, -RZ, R8.H0_H0 ;  /* 0x20000008ff040230 */ /* 0x004fca0000004100 */
[----:B------:R-:W-:-:S05]  /*143f0*/  @P0 FMUL R4, R4, R5 ;  /* 0x0000000504040220 */ /* 0x000fca0000400000 */
[----:B------:R-:W-:-:S05]  /*14400*/  @P0 F2FP.F16.F32.PACK_AB R4, RZ, R4 ;  /* 0x00000004ff04023e */ /* 0x000fca00000000ff */
[----:B0-----:R-:W-:-:S05]  /*14410*/  @P0 HADD2 R4, R7.H0_H0, R4.H0_H0 ;  /* 0x2000000407040230 */ /* 0x001fca0000000800 */
[----:B------:R-:W-:Y:S02]  /*14420*/  PRMT R5, R4, 0x7610, R5 ;  /* 0x0000761004057816 */ /* 0x000fe40000000005 */
[----:B------:R-:W-:-:S03]  /*14430*/  LOP3.LUT R4, R2, 0x7f, RZ, 0xc0, !PT ;  /* 0x0000007f02047812 */ /* 0x000fc600078ec0ff */
[----:B------:R-:W-:Y:S01]  /*14440*/  @P0 STS.U16 [R0], R5 ;  /* 0x0000000500000388 */ /* 0x000fe20000000400 */
[----:B------:R-:W-:Y:S01]  /*14450*/  BAR.SYNC.DEFER_BLOCKING 0x0 ;  /* 0x0000000000007b1d */ /* 0x000fe20000010000 */
[----:B------:R-:W-:-:S05]  /*14460*/  IADD3 R3, PT, PT, R3, R4, RZ ;  /* 0x0000000403037210 */ /* 0x000fca0007ffe0ff */
        /* <DEDUP_REMOVED lines=15> */
[----:B------:R-:W-:Y:S05]  /*14560*/  @!P0 BRA `(.L_x_0) ;  /* 0x00000000003c8947 */ /* 0x000fea0003800000 */
[----:B------:R-:W2:Y:S04]  /*14570*/  LDG.E R2, desc[UR6][R20.64+0xf8] ;  /* 0x0000f80614027981 */ /* 0x000ea8000c1e1900 */
[----:B------:R-:W0:Y:S01]  /*14580*/  LDS.U16 R5, [R0] ;  /* 0x0000000000057984 */ /* 0x000e220000000400 */
[C---:B--2---:R-:W-:Y:S01]  /*14590*/  FMUL R3, R2.reuse, -2 ;  /* 0xc000000002037820 */ /* 0x044fe20000400000 */
[----:B------:R-:W-:-:S04]  /*145a0*/  FADD R7, -R2, -RZ ;  /* 0x800000ff02077221 */ /* 0x000fc80000000100 */
[----:B------:R-:W-:Y:S01]  /*145b0*/  F2FP.F16.F32.PACK_AB R3, RZ, R3 ;  /* 0x00000003ff03723e */ /* 0x000fe200000000ff */
[----:B------:R1:W-:Y:S03]  /*145c0*/  STG.E desc[UR6][R20.64+0xf8], R7 ;  /* 0x0000f80714007986 */ /* 0x0003e6000c101906 */
[----:B------:R-:W-:-:S05]  /*145d0*/  PRMT R6, R3, 0x7610, R6 ;  /* 0x0000761003067816 */ /* 0x000fca0000000006 */
[----:B------:R1:W-:Y:S04]  /*145e0*/  STG.E.U16 desc[UR6][R12.64], R6 ;  /* 0x000000060c007986 */ /* 0x0003e8000c101506 */
[----:B------:R-:W2:Y:S01]  /*145f0*/  LDG.E.U16 R24, desc[UR6][R24.64+0x3e0000] ;  /* 0x3e00000618187981 */ /* 0x000ea2000c1e1500 */
[----:B------:R-:W-:Y:S02]  /*14600*/  HADD2.F32 R3, -RZ, R3.H0_H0 ;  /* 0x20000003ff037230 */ /* 0x000fe40000004100 */
[----:B--2---:R-:W-:-:S05]  /*14610*/  HADD2.F32 R2, -RZ, R24.H0_H0 ;  /* 0x20000018ff027230 */ /* 0x004fca0000004100 */
[----:B------:R-:W-:-:S05]  /*14620*/  FMUL R2, R2, R3 ;  /* 0x0000000302027220 */ /* 0x000fca0000400000 */
[----:B------:R-:W-:-:S05]  /*14630*/  F2FP.F16.F32.PACK_AB R2, RZ, R2 ;  /* 0x00000002ff02723e */ /* 0x000fca00000000ff */
[----:B0-----:R-:W-:-:S05]  /*14640*/  HADD2 R2, R5.H0_H0, R2.H0_H0 ;  /* 0x2000000205027230 */ /* 0x001fca0000000800 */
[----:B------:R1:W-:Y:S02]  /*14650*/  STS.U16 [R0], R2 ;  /* 0x0000000200007388 */ /* 0x0003e40000000400 */
.L_x_0:
[----:B------:R-:W-:Y:S06]  /*14660*/  BAR.SYNC.DEFER_BLOCKING 0x0 ;  /* 0x0000000000007b1d */ /* 0x000fec0000010000 */
[----:B------:R-:W-:Y:S05]  /*14670*/  EXIT ;  /* 0x000000000000794d */ /* 0x000fea0003800000 */
.L_x_1:
[----:B------:R-:W-:-:S00]  /*14680*/  BRA `(.L_x_1) ;  /* 0xfffffffc00fc7947 */ /* 0x000fc0000383ffff */
[----:B------:R-:W-:-:S00]  /*14690*/  NOP ;  /* 0x0000000000007918 */ /* 0x000fc00000000000 */
        /* <DEDUP_REMOVED lines=14> */
.L_x_5:


//--------------------- .text._Z17construct_delta_HP6__halfPfS0_ --------------------------
	.section	.text._Z17construct_delta_HP6__halfPfS0_,"ax",@progbits
	.align	128
        .global         _Z17construct_delta_HP6__halfPfS0_
        .type           _Z17construct_delta_HP6__halfPfS0_,@function
        .size           _Z17construct_delta_HP6__halfPfS0_,(.L_x_6 - _Z17construct_delta_HP6__halfPfS0_)
        .other          _Z17construct_delta_HP6__halfPfS0_,@"STO_CUDA_ENTRY STV_DEFAULT"
_Z17construct_delta_HP6__halfPfS0_:
.text._Z17construct_delta_HP6__halfPfS0_:
[----:B------:R-:W-:Y:S01]  /*0000*/  LDC R1, c[0x0][0x37c] ;  /* 0x0000df00ff017b82 */ /* 0x000fe20000000800 */
[----:B------:R-:W0:Y:S07]  /*0010*/  S2R R0, SR_TID.X ;  /* 0x0000000000007919 */ /* 0x000e2e0000002100 */
[----:B------:R-:W0:Y:S01]  /*0020*/  S2UR UR4, SR_CTAID.X ;  /* 0x00000000000479c3 */ /* 0x000e220000002500 */
[----:B------:R-:W1:Y:S01]  /*0030*/  LDCU.64 UR12, c[0x0][0x358] ;  /* 0x00006b00ff0c77ac */ /* 0x000e620008000a00 */
[----:B------:R-:W2:Y:S06]  /*0040*/  LDCU.128 UR8, c[0x0][0x380] ;  /* 0x00007000ff0877ac */ /* 0x000eac0008000c00 */
[----:B------:R-:W0:Y:S08]  /*0050*/  LDC R5, c[0x0][0x360] ;  /* 0x0000d800ff057b82 */ /* 0x000e300000000800 */
[----:B------:R-:W3:Y:S01]  /*0060*/  LDC.64 R2, c[0x0][0x390] ;  /* 0x0000e400ff027b82 */ /* 0x000ee20000000a00 */
[----:B--2---:R-:W-:-:S02]  /*0070*/  UIADD3 UR7, UP0, UPT, UR8, 0x10, URZ ;  /* 0x0000001008077890 */ /* 0x004fc4000ff1e0ff */
[----:B------:R-:W-:Y:S02]  /*0080*/  UIADD3 UR5, UP1, UPT, UR10, 0x20, URZ ;  /* 0x000000200a057890 */ /* 0x000fe4000ff3e0ff */
[----:B------:R-:W-:Y:S02]  /*0090*/  UIADD3.X UR8, UPT, UPT, URZ, UR9, URZ, UP0, !UPT ;  /* 0x00000009ff087290 */ /* 0x000fe400087fe4ff */
[----:B------:R-:W-:Y:S01]  /*00a0*/  UIADD3.X UR6, UPT, UPT, URZ, UR11, URZ, UP1, !UPT ;  /* 0x0000000bff067290 */ /* 0x000fe20008ffe4ff */
[----:B0-----:R-:W-:Y:S02]  /*00b0*/  IMAD R5, R5, UR4, R0 ;  /* 0x0000000405057c24 */ /* 0x001fe4000f8e0200 */
[----:B------:R-:W-:-:S03]  /*00c0*/  HFMA2 R0, -RZ, RZ, 0, 0 ;  /* 0x00000000ff007431 */ /* 0x000fc600000001ff */
[C---:B------:R-:W-:Y:S01]  /*00d0*/  SHF.L.U32 R10, R5.reuse, 0xf, RZ ;  /* 0x0000000f050a7819 */ /* 0x040fe200000006ff */
[----:B---3--:R-:W-:-:S05]  /*00e0*/  IMAD.WIDE R2, R5, 0x2, R2 ;  /* 0x0000000205027825 */ /* 0x008fca00078e0202 */
[----:B-1----:R0:W-:Y:S02]  /*00f0*/  STG.E.U16 desc[UR12][R2.64], RZ ;  /* 0x000000ff02007986 */ /* 0x0021e4000c10150c */
.L_x_3:
[----:B-1----:R-:W-:-:S05]  /*0100*/  SHF.L.U32 R5, R0, 0xf, RZ ;  /* 0x0000000f00057819 */ /* 0x002fca00000006ff */
[----:B------:R-:W-:-:S05]  /*0110*/  IMAD.WIDE R4, R5, 0x2, R2 ;  /* 0x0000000205047825 */ /* 0x000fca00078e0202 */
[----:B------:R1:W5:Y:S01]  /*0120*/  LDG.E.U16 R13, desc[UR12][R4.64] ;  /* 0x0000000c040d7981 */ /* 0x000362000c1e1500 */
[----:B------:R-:W-:Y:S01]  /*0130*/  MOV R6, UR5 ;  /* 0x0000000500067c02 */ /* 0x000fe20008000f00 */
[----:B------:R-:W-:Y:S01]  /*0140*/  UMOV UR4, URZ ;  /* 0x000000ff00047c82 */ /* 0x000fe20008000000 */
[----:B------:R-:W-:Y:S02]  /*0150*/  MOV R7, UR6 ;  /* 0x0000000600077c02 */ /* 0x000fe40008000f00 */
[----:B------:R-:W-:Y:S01]  /*0160*/  MOV R11, R10 ;  /* 0x0000000a000b7202 */ /* 0x000fe20000000f00 */
[C---:B------:R-:W-:Y:S01]  /*0170*/  IMAD.WIDE.U32 R6, R0.reuse, 0x20000, R6 ;  /* 0x0002000000067825 */ /* 0x040fe200078e0006 */
[----:B------:R-:W-:-:S04]  /*0180*/  IADD3 R0, PT, PT, R0, 0x1, RZ ;  /* 0x0000000100007810 */ /* 0x000fc80007ffe0ff */
[----:B-1----:R-:W-:-:S13]  /*0190*/  ISETP.NE.AND P1, PT, R0, 0x80, PT ;  /* 0x000000800000780c */ /* 0x002fda0003f25270 */
.L_x_2:
[----:B------:R-:W-:Y:S01]  /*01a0*/  MOV R8, UR7 ;  /* 0x0000000700087c02 */ /* 0x000fe20008000f00 */
[----:B------:R-:W2:Y:S01]  /*01b0*/  LDG.E R15, desc[UR12][R6.64+-0x20] ;  /* 0xffffe00c060f7981 */ /* 0x000ea2000c1e1900 */
[----:B------:R-:W-:-:S03]  /*01c0*/  MOV R9, UR8 ;  /* 0x0000000800097c02 */ /* 0x000fc60008000f00 */
[----:B------:R-:W-:-:S05]  /*01d0*/  IMAD.WIDE R8, R11, 0x2, R8 ;  /* 0x000000020b087825 */ /* 0x000fca00078e0208 */
[----:B-1----:R-:W3:Y:S02]  /*01e0*/  LDG.E.U16 R12, desc[UR12][R8.64+-0x10] ;  /* 0xfffff00c080c7981 */ /* 0x002ee4000c1e1500 */
[----:B---3--:R-:W-:-:S05]  /*01f0*/  HADD2.F32 R12, -RZ, R12.H0_H0 ;  /* 0x2000000cff0c7230 */ /* 0x008fca0000004100 */
[----:B--2---:R-:W-:-:S05]  /*0200*/  FMUL R12, R12, R15 ;  /* 0x0000000f0c0c7220 */ /* 0x004fca0000400000 */
[----:B------:R-:W-:-:S05]  /*0210*/  F2FP.F16.F32.PACK_AB R12, RZ, R12 ;  /* 0x0000000cff0c723e */ /* 0x000fca00000000ff */
[----:B-----5:R-:W-:-:S05]  /*0220*/  HADD2 R12, R13.H0_H0, R12.H0_H0 ;  /* 0x2000000c0d0c7230 */ /* 0x020fca0000000800 */
[----:B------:R-:W-:-:S05]  /*0230*/  PRMT R16, R12, 0x7610, R16 ;  /* 0x000076100c107816 */ /* 0x000fca0000000010 */
[----:B------:R1:W-:Y:S04]  /*0240*/  STG.E.U16 desc[UR12][R4.64], R16 ;  /* 0x0000001004007986 */ /* 0x0003e8000c10150c */
[----:B------:R-:W2:Y:S04]  /*0250*/  LDG.E.U16 R13, desc[UR12][R8.64+-0xe] ;  /* 0xfffff20c080d7981 */ /* 0x000ea8000c1e1500 */
[----:B------:R-:W3:Y:S01]  /*0260*/  LDG.E R14, desc[UR12][R6.64+-0x1c] ;  /* 0xffffe40c060e7981 */ /* 0x000ee2000c1e1900 */
[----:B--2---:R-:W-:-:S05]  /*0270*/  HADD2.F32 R13, -RZ, R13.H0_H0 ;  /* 0x2000000dff0d7230 */ /* 0x004fca0000004100 */
[----:B---3--:R-:W-:-:S05]  /*0280*/  FMUL R13, R13, R14 ;  /* 0x0000000e0d0d7220 */ /* 0x008fca0000400000 */
[----:B------:R-:W-:-:S05]  /*0290*/  F2FP.F16.F32.PACK_AB R13, RZ, R13 ;  /* 0x0000000dff0d723e */ /* 0x000fca00000000ff */
[----:B------:R-:W-:-:S05]  /*02a0*/  HADD2 R13, R12.H0_H0, R13.H0_H0 ;  /* 0x2000000d0c0d7230 */ /* 0x000fca0000000800 */
[----:B------:R-:W-:-:S05]  /*02b0*/  PRMT R17, R13, 0x7610, R17 ;  /* 0x000076100d117816 */ /* 0x000fca0000000011 */
[----:B------:R2:W-:Y:S04]  /*02c0*/  STG.E.U16 desc[UR12][R4.64], R17 ;  /* 0x0000001104007986 */ /* 0x0005e8000c10150c */
[----:B------:R-:W3:Y:S04]  /*02d0*/  LDG.E.U16 R12, desc[UR12][R8.64+-0xc] ;  /* 0xfffff40c080c7981 */ /* 0x000ee8000c1e1500 */
[----:B------:R-:W4:Y:S01]  /*02e0*/  LDG.E R15, desc[UR12][R6.64+-0x18] ;  /* 0xffffe80c060f7981 */ /* 0x000f22000c1e1900 */
[----:B---3--:R-:W-:-:S05]  /*02f0*/  HADD2.F32 R12, -RZ, R12.H0_H0 ;  /* 0x2000000cff0c7230 */ /* 0x008fca0000004100 */
[----:B----4-:R-:W-:-:S05]  /*0300*/  FMUL R12, R12, R15 ;  /* 0x0000000f0c0c7220 */ /* 0x010fca0000400000 */
[----:B------:R-:W-:-:S05]  /*0310*/  F2FP.F16.F32.PACK_AB R12, RZ, R12 ;  /* 0x0000000cff0c723e */ /* 0x000fca00000000ff */
[----:B------:R-:W-:-:S05]  /*0320*/  HADD2 R12, R13.H0_H0, R12.H0_H0 ;  /* 0x2000000c0d0c7230 */ /* 0x000fca0000000800 */
[----:B-1----:R-:W-:-:S05]  /*0330*/  PRMT R16, R12, 0x7610, R16 ;  /* 0x000076100c107816 */ /* 0x002fca0000000010 */
[----:B------:R1:W-:Y:S04]  /*0340*/  STG.E.U16 desc[UR12][R4.64], R16 ;  /* 0x0000001004007986 */ /* 0x0003e8000c10150c */
[----:B------:R-:W3:Y:S04]  /*0350*/  LDG.E.U16 R13, desc[UR12][R8.64+-0xa] ;  /* 0xfffff60c080d7981 */ /* 0x000ee8000c1e1500 */
[----:B------:R-:W4:Y:S01]  /*0360*/  LDG.E R14, desc[UR12][R6.64+-0x14] ;  /* 0xffffec0c060e7981 */ /* 0x000f22000c1e1900 */
[----:B---3--:R-:W-:-:S05]  /*0370*/  HADD2.F32 R13, -RZ, R13.H0_H0 ;  /* 0x2000000dff0d7230 */ /* 0x008fca0000004100 */
[----:B----4-:R-:W-:-:S05]  /*0380*/  FMUL R13, R13, R14 ;  /* 0x0000000e0d0d7220 */ /* 0x010fca0000400000 */
[----:B------:R-:W-:-:S05]  /*0390*/  F2FP.F16.F32.PACK_AB R13, RZ, R13 ;  /* 0x0000000dff0d723e */ /* 0x000fca00000000ff */
[----:B------:R-:W-:-:S05]  /*03a0*/  HADD2 R13, R12.H0_H0, R13.H0_H0 ;  /* 0x2000000d0c0d7230 */ /* 0x000fca0000000800 */
[----:B--2---:R-:W-:-:S05]  /*03b0*/  PRMT R17, R13, 0x7610, R17 ;  /* 0x000076100d117816 */ /* 0x004fca0000000011 */
        /* <DEDUP_REMOVED lines=81> */
[----:B------:R-:W2:Y:S04]  /*08d0*/  LDG.E.U16 R12, desc[UR12][R8.64+0xc] ;  /* 0x00000c0c080c7981 */ /* 0x000ea8000c1e1500 */
[----:B------:R-:W3:Y:S01]  /*08e0*/  LDG.E R15, desc[UR12][R6.64+0x18] ;  /* 0x0000180c060f7981 */ /* 0x000ee2000c1e1900 */
[----:B--2---:R-:W-:-:S05]  /*08f0*/  HADD2.F32 R12, -RZ, R12.H0_H0 ;  /* 0x2000000cff0c7230 */ /* 0x004fca0000004100 */
[----:B---3--:R-:W-:-:S05]  /*0900*/  FMUL R12, R12, R15 ;  /* 0x0000000f0c0c7220 */ /* 0x008fca0000400000 */
[----:B------:R-:W-:-:S05]  /*0910*/  F2FP.F16.F32.PACK_AB R12, RZ, R12 ;  /* 0x0000000cff0c723e */ /* 0x000fca00000000ff */
[----:B------:R-:W-:-:S05]  /*0920*/  HADD2 R12, R13.H0_H0, R12.H0_H0 ;  /* 0x2000000c0d0c7230 */ /* 0x000fca0000000800 */
[----:B------:R1:W-:Y:S04]  /*0930*/  STG.E.U16 desc[UR12][R4.64], R12 ;  /* 0x0000000c04007986 */ /* 0x0003e8000c10150c */
[----:B------:R-:W2:Y:S04]  /*0940*/  LDG.E.U16 R13, desc[UR12][R8.64+0xe] ;  /* 0x00000e0c080d7981 */ /* 0x000ea8000c1e1500 */
[----:B------:R3:W4:Y:S01]  /*0950*/  LDG.E R14, desc[UR12][R6.64+0x1c] ;  /* 0x00001c0c060e7981 */ /* 0x000722000c1e1900 */
[----:B------:R-:W-:-:S04]  /*0960*/  UIADD3 UR4, UPT, UPT, UR4, 0x10, URZ ;  /* 0x0000001004047890 */ /* 0x000fc8000fffe0ff */
[----:B------:R-:W-:Y:S01]  /*0970*/  UISETP.NE.AND UP0, UPT, UR4, 0x8000, UPT ;  /* 0x000080000400788c */ /* 0x000fe2000bf05270 */
[----:B------:R-:W-:Y:S02]  /*0980*/  IADD3 R11, PT, PT, R11, 0x10, RZ ;  /* 0x000000100b0b7810 */ /* 0x000fe40007ffe0ff */
[----:B---3--:R-:W-:-:S04]  /*0990*/  IADD3 R6, P0, PT, R6, 0x40, RZ ;  /* 0x0000004006067810 */ /* 0x008fc80007f1e0ff */
[----:B------:R-:W-:Y:S01]  /*09a0*/  IADD3.X R7, PT, PT, RZ, R7, RZ, P0, !PT ;  /* 0x00000007ff077210 */ /* 0x000fe200007fe4ff */
[----:B--2---:R-:W-:-:S05]  /*09b0*/  HADD2.F32 R13, -RZ, R13.H0_H0 ;  /* 0x2000000dff0d7230 */ /* 0x004fca0000004100 */
[----:B----4-:R-:W-:-:S05]  /*09c0*/  FMUL R13, R13, R14 ;  /* 0x0000000e0d0d7220 */ /* 0x010fca0000400000 */
[----:B------:R-:W-:-:S05]  /*09d0*/  F2FP.F16.F32.PACK_AB R13, RZ, R13 ;  /* 0x0000000dff0d723e */ /* 0x000fca00000000ff */
[----:B------:R-:W-:-:S05]  /*09e0*/  HADD2 R13, R12.H0_H0, R13.H0_H0 ;  /* 0x2000000d0c0d7230 */ /* 0x000fca0000000800 */
[----:B------:R1:W-:Y:S01]  /*09f0*/  STG.E.U16 desc[UR12][R4.64], R13 ;  /* 0x0000000d04007986 */ /* 0x0003e2000c10150c */
[----:B------:R-:W-:Y:S05]  /*0a00*/  BRA.U UP0, `(.L_x_2) ;  /* 0xfffffff500e47547 */ /* 0x000fea000b83ffff */
[----:B------:R-:W-:Y:S05]  /*0a10*/  @P1 BRA `(.L_x_3) ;  /* 0xfffffff400b81947 */ /* 0x000fea000383ffff */
[----:B------:R-:W-:Y:S05]  /*0a20*/  EXIT ;  /* 0x000000000000794d */ /* 0x000fea0003800000 */
.L_x_4:
        /* <DEDUP_REMOVED lines=13> */
.L_x_6:


//--------------------- .nv.shared._Z18judge_flipping_comP6__halfS0_PfS0_S1_ifi --------------------------
	.section	.nv.shared._Z18judge_flipping_comP6__halfS0_PfS0_S1_ifi,"aw",@nobits
	.sectionflags	@""
	.align	16
	.zero		1024


//--------------------- .nv.shared.reserved.0     --------------------------
	.section	.nv.shared.reserved.0,"aw",@nobits
	.weak		__nv_reservedSMEM_offset_0_alias
	.size		__nv_reservedSMEM_offset_0_alias, 0, 64
	.other		__nv_reservedSMEM_offset_0_alias,@"STO_CUDA_RESERVED_SHARED STV_DEFAULT"
__nv_reservedSMEM_offset_0_alias:
	.zero		0
	.zero		64


//--------------------- .nv.shared._Z17construct_delta_HP6__halfPfS0_ --------------------------
	.section	.nv.shared._Z17construct_delta_HP6__halfPfS0_,"aw",@nobits
	.sectionflags	@""
	.align	16
	.zero		1024


//--------------------- .nv.constant0._Z18judge_flipping_comP6__halfS0_PfS0_S1_ifi --------------------------
	.section	.nv.constant0._Z18judge_flipping_comP6__halfS0_PfS0_S1_ifi,"a",@progbits
	.sectionflags	@""
	.align	4
.nv.constant0._Z18judge_flipping_comP6__halfS0_PfS0_S1_ifi:
	.zero		948


//--------------------- .nv.constant0._Z17construct_delta_HP6__halfPfS0_ --------------------------
	.section	.nv.constant0._Z17construct_delta_HP6__halfPfS0_,"a",@progbits
	.sectionflags	@""
	.align	4
.nv.constant0._Z17construct_delta_HP6__halfPfS0_:
	.zero		920


//--------------------- SYMBOLS --------------------------

	.type		.nv.reservedSmem.offset0,@object
	.size		.nv.reservedSmem.offset0,0x4
	.type		.nv.reservedSmem.cap,@object
	.size		.nv.reservedSmem.cap,0x4
